// auto-generated by cutlass_sweep.epilogue — config: {"arch": "sm_90", "cluster_m": 1, "cluster_n": 1, "dtype": "fp16", "fusion": "bias", "tile_k": 64, "tile_m": 256, "tile_n": 64}
#include "cutlass/cutlass.h"
#include "cutlass/gemm/collective/collective_builder.hpp"
#include "cutlass/gemm/device/gemm_universal_adapter.h"
#include "cutlass/gemm/kernel/gemm_universal.hpp"
#include "cutlass/epilogue/collective/collective_builder.hpp"
#include "cutlass/epilogue/fusion/operations.hpp"
#include "cutlass/epilogue/thread/activation.h"

using Elem = cutlass::half_t;
using Acc  = float;
using TileShape    = cute::Shape<cute::_256, cute::_64, cute::_64>;
using ClusterShape = cute::Shape<cute::_1, cute::_1, cute::_1>;
using FusionOp     = cutlass::epilogue::fusion::LinCombPerRowBias<Elem, Acc>;

using CollectiveEpilogue = typename cutlass::epilogue::collective::CollectiveBuilder<
    cutlass::arch::Sm90, cutlass::arch::OpClassTensorOp,
    TileShape, ClusterShape,
    cutlass::epilogue::collective::EpilogueTileAuto,
    Acc, Acc,
    Elem, cutlass::layout::RowMajor, 128 / cutlass::sizeof_bits<Elem>::value,
    Elem, cutlass::layout::RowMajor, 128 / cutlass::sizeof_bits<Elem>::value,
    cutlass::epilogue::TmaWarpSpecializedCooperative,
    FusionOp
  >::CollectiveOp;

using CollectiveMainloop = typename cutlass::gemm::collective::CollectiveBuilder<
    cutlass::arch::Sm90, cutlass::arch::OpClassTensorOp,
    Elem, cutlass::layout::RowMajor, 128 / cutlass::sizeof_bits<Elem>::value,
    Elem, cutlass::layout::ColumnMajor, 128 / cutlass::sizeof_bits<Elem>::value,
    Acc,
    TileShape, ClusterShape,
    cutlass::gemm::collective::StageCountAutoCarveout<
        static_cast<int>(sizeof(typename CollectiveEpilogue::SharedStorage))>,
    cutlass::gemm::KernelTmaWarpSpecializedCooperative
  >::CollectiveOp;

using GemmKernel = cutlass::gemm::kernel::GemmUniversal<
    cute::Shape<int,int,int,int>, CollectiveMainloop, CollectiveEpilogue>;
using Gemm = cutlass::gemm::device::GemmUniversalAdapter<GemmKernel>;

auto* _anchor = &cutlass::device_kernel<GemmKernel>;


// ===== COMPILED SASS (sm_90a) =====

	.target	sm_90a

	.elftype	@"ET_EXEC"


//--------------------- .note.nv.tkinfo           --------------------------
	.section	.note.nv.tkinfo,"",@"SHT_NOTE"
	.sectionflags	@"SHF_NOTE_NV_TKINFO"
	.tkinfo
        /*0018*/ 	.word	0x00000002
        /*0030*/ 	.string	""
        /*0030*/ 	.string	"ptxas"
        /*0030*/ 	.string	"Cuda compilation tools, release 13.0, V13.0.88"
        /*0030*/ 	.string	"Build cuda_13.0.r13.0/compiler.36424714_0"
        /*0030*/ 	.string	"-arch sm_90a -m 64 "



//--------------------- .note.nv.cuinfo           --------------------------
	.section	.note.nv.cuinfo,"",@"SHT_NOTE"
	.sectionflags	@"SHF_NOTE_NV_CUINFO"
        /*0018*/ 	.short	0x0002
        /*001a*/ 	.short	0x005a
        /*001c*/ 	.short	0x0082
	.zero		2


//--------------------- .nv.info                  --------------------------
	.section	.nv.info,"",@"SHT_CUDA_INFO"
	.align	4


	//----- nvinfo : EIATTR_REGCOUNT
	.align		4
        /*0000*/ 	.byte	0x04, 0x2f
        /*0002*/ 	.short	(.L_18 - .L_17)
	.align		4
.L_17:
        /*0004*/ 	.word	index@(_ZN7cutlass13device_kernelINS_4gemm6kernel13GemmUniversalIN4cute5tupleIJiiiiEEENS1_10collective13CollectiveMmaINS1_34MainloopSm90TmaGmmaWarpSpecializedILi4ENS5_IJNS4_1CILi1EEESB_SB_EEENS1_35KernelTmaWarpSpecializedCooperativeEEENS5_IJNSA_ILi256EEENSA_ILi64EEESG_EEENS_6half_tENS5_IJlSB_lEEESI_SJ_NS4_8TiledMMAINS4_8MMA_AtomIJNS4_4SM904GMMA25MMA_64x64x16_F32F16F16_SSILNSN_5MajorE0ELSP_0ELNSN_7ScaleInE1ELSQ_1EEEEEENS4_6LayoutINS5_IJNSA_ILi2EEESB_SB_EEENS5_IJSB_NSA_ILi0EEESW_EEEEENS5_IJNS4_10UnderscoreESZ_SZ_EEEEENS4_13SM90_TMA_LOADENS4_14ComposedLayoutINS4_7SwizzleILi3ELi4ELi3EEENS4_18smem_ptr_flag_bitsILi16EEENST_INS5_IJNSA_ILi8EEESG_EEENS5_IJSG_SB_EEEEEEEvNS4_8identityES12_S1C_vS1D_EENS_8epilogue10collective18CollectiveEpilogueINS1F_22Sm90TmaWarpSpecializedILi4ELi2ELi16ELb1ELb0EEEJSH_NS5_IJNSA_ILi128EEENSA_ILi32EEEEEESI_SJ_SI_SJ_NS1F_6fusion15FusionCallbacksIS1J_NS1N_17LinCombPerRowBiasISI_fSI_SI_fLi8ELNS_15FloatRoundStyleE2EEESH_S1M_JEEES12_NS13_INS14_ILi2ELi4ELi3EEES17_NST_INS5_IJS18_S1L_EEENS5_IJS1L_SB_EEEEEEENS4_17SM75_U32x4_LDSM_NENS4_14SM90_TMA_STOREES1X_NS4_17SM90_U32x4_STSM_NENS4_9Copy_AtomIJS20_SI_EEEvEEEvvEEEEvNT_6ParamsE)
        /*0008*/ 	.word	0x000000a8


	//----- nvinfo : EIATTR_FRAME_SIZE
	.align		4
.L_18:
        /*000c*/ 	.byte	0x04, 0x11
        /*000e*/ 	.short	(.L_20 - .L_19)
	.align		4
.L_19:
        /*0010*/ 	.word	index@(_ZN7cutlass13device_kernelINS_4gemm6kernel13GemmUniversalIN4cute5tupleIJiiiiEEENS1_10collective13CollectiveMmaINS1_34MainloopSm90TmaGmmaWarpSpecializedILi4ENS5_IJNS4_1CILi1EEESB_SB_EEENS1_35KernelTmaWarpSpecializedCooperativeEEENS5_IJNSA_ILi256EEENSA_ILi64EEESG_EEENS_6half_tENS5_IJlSB_lEEESI_SJ_NS4_8TiledMMAINS4_8MMA_AtomIJNS4_4SM904GMMA25MMA_64x64x16_F32F16F16_SSILNSN_5MajorE0ELSP_0ELNSN_7ScaleInE1ELSQ_1EEEEEENS4_6LayoutINS5_IJNSA_ILi2EEESB_SB_EEENS5_IJSB_NSA_ILi0EEESW_EEEEENS5_IJNS4_10UnderscoreESZ_SZ_EEEEENS4_13SM90_TMA_LOADENS4_14ComposedLayoutINS4_7SwizzleILi3ELi4ELi3EEENS4_18smem_ptr_flag_bitsILi16EEENST_INS5_IJNSA_ILi8EEESG_EEENS5_IJSG_SB_EEEEEEEvNS4_8identityES12_S1C_vS1D_EENS_8epilogue10collective18CollectiveEpilogueINS1F_22Sm90TmaWarpSpecializedILi4ELi2ELi16ELb1ELb0EEEJSH_NS5_IJNSA_ILi128EEENSA_ILi32EEEEEESI_SJ_SI_SJ_NS1F_6fusion15FusionCallbacksIS1J_NS1N_17LinCombPerRowBiasISI_fSI_SI_fLi8ELNS_15FloatRoundStyleE2EEESH_S1M_JEEES12_NS13_INS14_ILi2ELi4ELi3EEES17_NST_INS5_IJS18_S1L_EEENS5_IJS1L_SB_EEEEEEENS4_17SM75_U32x4_LDSM_NENS4_14SM90_TMA_STOREES1X_NS4_17SM90_U32x4_STSM_NENS4_9Copy_AtomIJS20_SI_EEEvEEEvvEEEEvNT_6ParamsE)
        /*0014*/ 	.word	0x00000000


	//----- nvinfo : EIATTR_MIN_STACK_SIZE
	.align		4
.L_20:
        /*0018*/ 	.byte	0x04, 0x12
        /*001a*/ 	.short	(.L_22 - .L_21)
	.align		4
.L_21:
        /*001c*/ 	.word	index@(_ZN7cutlass13device_kernelINS_4gemm6kernel13GemmUniversalIN4cute5tupleIJiiiiEEENS1_10collective13CollectiveMmaINS1_34MainloopSm90TmaGmmaWarpSpecializedILi4ENS5_IJNS4_1CILi1EEESB_SB_EEENS1_35KernelTmaWarpSpecializedCooperativeEEENS5_IJNSA_ILi256EEENSA_ILi64EEESG_EEENS_6half_tENS5_IJlSB_lEEESI_SJ_NS4_8TiledMMAINS4_8MMA_AtomIJNS4_4SM904GMMA25MMA_64x64x16_F32F16F16_SSILNSN_5MajorE0ELSP_0ELNSN_7ScaleInE1ELSQ_1EEEEEENS4_6LayoutINS5_IJNSA_ILi2EEESB_SB_EEENS5_IJSB_NSA_ILi0EEESW_EEEEENS5_IJNS4_10UnderscoreESZ_SZ_EEEEENS4_13SM90_TMA_LOADENS4_14ComposedLayoutINS4_7SwizzleILi3ELi4ELi3EEENS4_18smem_ptr_flag_bitsILi16EEENST_INS5_IJNSA_ILi8EEESG_EEENS5_IJSG_SB_EEEEEEEvNS4_8identityES12_S1C_vS1D_EENS_8epilogue10collective18CollectiveEpilogueINS1F_22Sm90TmaWarpSpecializedILi4ELi2ELi16ELb1ELb0EEEJSH_NS5_IJNSA_ILi128EEENSA_ILi32EEEEEESI_SJ_SI_SJ_NS1F_6fusion15FusionCallbacksIS1J_NS1N_17LinCombPerRowBiasISI_fSI_SI_fLi8ELNS_15FloatRoundStyleE2EEESH_S1M_JEEES12_NS13_INS14_ILi2ELi4ELi3EEES17_NST_INS5_IJS18_S1L_EEENS5_IJS1L_SB_EEEEEEENS4_17SM75_U32x4_LDSM_NENS4_14SM90_TMA_STOREES1X_NS4_17SM90_U32x4_STSM_NENS4_9Copy_AtomIJS20_SI_EEEvEEEvvEEEEvNT_6ParamsE)
        /*0020*/ 	.word	0x00000000
.L_22:


//--------------------- .nv.compat                --------------------------
	.section	.nv.compat,"",@"SHT_CUDA_COMPAT_INFO"
	.align	4
        /*0000*/ 	.byte	0x02, 0x09, 0x01, 0x00, 0x02, 0x02, 0x04, 0x00, 0x02, 0x05, 0x05, 0x00, 0x03, 0x07, 0x01, 0x01
        /*0010*/ 	.byte	0x02, 0x03, 0x01, 0x00, 0x02, 0x06, 0x01, 0x00, 0x04, 0x0b, 0x08, 0x00, 0x00, 0x00, 0x00, 0x00
        /*0020*/ 	.byte	0x00, 0x00, 0x00, 0x00


//--------------------- .nv.info._ZN7cutlass13device_kernelINS_4gemm6kernel13GemmUniversalIN4cute5tupleIJiiiiEEENS1_10collective13CollectiveMmaINS1_34MainloopSm90TmaGmmaWarpSpecializedILi4ENS5_IJNS4_1CILi1EEESB_SB_EEENS1_35KernelTmaWarpSpecializedCooperativeEEENS5_IJNSA_ILi256EEENSA_ILi64EEESG_EEENS_6half_tENS5_IJlSB_lEEESI_SJ_NS4_8TiledMMAINS4_8MMA_AtomIJNS4_4SM904GMMA25MMA_64x64x16_F32F16F16_SSILNSN_5MajorE0ELSP_0ELNSN_7ScaleInE1ELSQ_1EEEEEENS4_6LayoutINS5_IJNSA_ILi2EEESB_SB_EEENS5_IJSB_NSA_ILi0EEESW_EEEEENS5_IJNS4_10UnderscoreESZ_SZ_EEEEENS4_13SM90_TMA_LOADENS4_14ComposedLayoutINS4_7SwizzleILi3ELi4ELi3EEENS4_18smem_ptr_flag_bitsILi16EEENST_INS5_IJNSA_ILi8EEESG_EEENS5_IJSG_SB_EEEEEEEvNS4_8identityES12_S1C_vS1D_EENS_8epilogue10collective18CollectiveEpilogueINS1F_22Sm90TmaWarpSpecializedILi4ELi2ELi16ELb1ELb0EEEJSH_NS5_IJNSA_ILi128EEENSA_ILi32EEEEEESI_SJ_SI_SJ_NS1F_6fusion15FusionCallbacksIS1J_NS1N_17LinCombPerRowBiasISI_fSI_SI_fLi8ELNS_15FloatRoundStyleE2EEESH_S1M_JEEES12_NS13_INS14_ILi2ELi4ELi3EEES17_NST_INS5_IJS18_S1L_EEENS5_IJS1L_SB_EEEEEEENS4_17SM75_U32x4_LDSM_NENS4_14SM90_TMA_STOREES1X_NS4_17SM90_U32x4_STSM_NENS4_9Copy_AtomIJS20_SI_EEEvEEEvvEEEEvNT_6ParamsE --------------------------
	.section	.nv.info._ZN7cutlass13device_kernelINS_4gemm6kernel13GemmUniversalIN4cute5tupleIJiiiiEEENS1_10collective13CollectiveMmaINS1_34MainloopSm90TmaGmmaWarpSpecializedILi4ENS5_IJNS4_1CILi1EEESB_SB_EEENS1_35KernelTmaWarpSpecializedCooperativeEEENS5_IJNSA_ILi256EEENSA_ILi64EEESG_EEENS_6half_tENS5_IJlSB_lEEESI_SJ_NS4_8TiledMMAINS4_8MMA_AtomIJNS4_4SM904GMMA25MMA_64x64x16_F32F16F16_SSILNSN_5MajorE0ELSP_0ELNSN_7ScaleInE1ELSQ_1EEEEEENS4_6LayoutINS5_IJNSA_ILi2EEESB_SB_EEENS5_IJSB_NSA_ILi0EEESW_EEEEENS5_IJNS4_10UnderscoreESZ_SZ_EEEEENS4_13SM90_TMA_LOADENS4_14ComposedLayoutINS4_7SwizzleILi3ELi4ELi3EEENS4_18smem_ptr_flag_bitsILi16EEENST_INS5_IJNSA_ILi8EEESG_EEENS5_IJSG_SB_EEEEEEEvNS4_8identityES12_S1C_vS1D_EENS_8epilogue10collective18CollectiveEpilogueINS1F_22Sm90TmaWarpSpecializedILi4ELi2ELi16ELb1ELb0EEEJSH_NS5_IJNSA_ILi128EEENSA_ILi32EEEEEESI_SJ_SI_SJ_NS1F_6fusion15FusionCallbacksIS1J_NS1N_17LinCombPerRowBiasISI_fSI_SI_fLi8ELNS_15FloatRoundStyleE2EEESH_S1M_JEEES12_NS13_INS14_ILi2ELi4ELi3EEES17_NST_INS5_IJS18_S1L_EEENS5_IJS1L_SB_EEEEEEENS4_17SM75_U32x4_LDSM_NENS4_14SM90_TMA_STOREES1X_NS4_17SM90_U32x4_STSM_NENS4_9Copy_AtomIJS20_SI_EEEvEEEvvEEEEvNT_6ParamsE,"",@"SHT_CUDA_INFO"
	.sectionflags	@""
	.align	4


	//----- nvinfo : EIATTR_CUDA_API_VERSION
	.align		4
        /*0000*/ 	.byte	0x04, 0x37
        /*0002*/ 	.short	(.L_24 - .L_23)
.L_23:
        /*0004*/ 	.word	0x00000082


	//----- nvinfo : EIATTR_KPARAM_INFO
	.align		4
.L_24:
        /*0008*/ 	.byte	0x04, 0x17
        /*000a*/ 	.short	(.L_26 - .L_25)
.L_25:
        /*000c*/ 	.word	0x00000000
        /*0010*/ 	.short	0x0000
        /*0012*/ 	.short	0x0070
        /*0014*/ 	.byte	0x00, 0xf0, 0x01, 0x1c


	//----- nvinfo : EIATTR_SPARSE_MMA_MASK
	.align		4
.L_26:
        /*0018*/ 	.byte	0x03, 0x50
        /*001a*/ 	.short	0x0000


	//----- nvinfo : EIATTR_MAXREG_COUNT
	.align		4
        /*001c*/ 	.byte	0x03, 0x1b
        /*001e*/ 	.short	0x00a8


	//----- nvinfo : EIATTR_NUM_BARRIERS
	.align		4
        /*0020*/ 	.byte	0x02, 0x4c
        /*0022*/ 	.byte	0x02
	.zero		1


	//----- nvinfo : EIATTR_EXTERNS
	.align		4
        /*0024*/ 	.byte	0x04, 0x0f
        /*0026*/ 	.short	(.L_28 - .L_27)


	//   ....[0]....
	.align		4
.L_27:
        /*0028*/ 	.word	index@(__assertfail)


	//----- nvinfo : EIATTR_MERCURY_ISA_VERSION
	.align		4
.L_28:
        /*002c*/ 	.byte	0x03, 0x5f
        /*002e*/ 	.short	0x0101


	//----- nvinfo : EIATTR_INT_WARP_WIDE_INSTR_OFFSETS
	.align		4
        /*0030*/ 	.byte	0x04, 0x31
        /*0032*/ 	.short	(.L_30 - .L_29)


	//   ....[0]....
.L_29:
        /*0034*/ 	.word	0x000008c0


	//   ....[1]....
        /*0038*/ 	.word	0x000008d0


	//   ....[2]....
        /*003c*/ 	.word	0x00000970


	//----- nvinfo : EIATTR_COOP_GROUP_MASK_REGIDS
	.align		4
.L_30:
        /*0040*/ 	.byte	0x04, 0x29
        /*0042*/ 	.short	(.L_32 - .L_31)


	//   ....[0]....
.L_31:
        /*0044*/ 	.word	0xffffffff


	//   ....[1]....
        /*0048*/ 	.word	0xffffffff


	//   ....[2]....
        /*004c*/ 	.word	0xffffffff


	//   ....[3]....
        /*0050*/ 	.word	0xffffffff


	//   ....[4]....
        /*0054*/ 	.word	0xffffffff


	//   ....[5]....
        /*0058*/ 	.word	0xffffffff


	//----- nvinfo : EIATTR_COOP_GROUP_INSTR_OFFSETS
	.align		4
.L_32:
        /*005c*/ 	.byte	0x04, 0x28
        /*005e*/ 	.short	(.L_34 - .L_33)


	//   ....[0]....
.L_33:
        /*0060*/ 	.word	0x00000070


	//   ....[1]....
        /*0064*/ 	.word	0x00000080


	//   ....[2]....
        /*0068*/ 	.word	0x00000430


	//   ....[3]....
        /*006c*/ 	.word	0x000005c0


	//   ....[4]....
        /*0070*/ 	.word	0x00000770


	//   ....[5]....
        /*0074*/ 	.word	0x000014b0


	//----- nvinfo : EIATTR_REG_RECONFIG
	.align		4
.L_34:
        /*0078*/ 	.byte	0x01, 0x54
	.zero		2


	//----- nvinfo : EIATTR_SYSCALL_OFFSETS
	.align		4
        /*007c*/ 	.byte	0x04, 0x46
        /*007e*/ 	.short	(.L_36 - .L_35)


	//   ....[0]....
.L_35:
        /*0080*/ 	.word	0x00001670


	//   ....[1]....
        /*0084*/ 	.word	0x00002390


	//   ....[2]....
        /*0088*/ 	.word	0x00002480


	//----- nvinfo : EIATTR_MBARRIER_INSTR_OFFSETS
	.align		4
.L_36:
        /*008c*/ 	.byte	0x04, 0x39
        /*008e*/ 	.short	(.L_38 - .L_37)


	//   ....[0]....
.L_37:
        /*0090*/ 	.word	0x00000530
        /*0094*/ 	.word	0x000000ff
        /*0098*/ 	.word	0x00000000
        /*009c*/ 	.short	0x0100
        /*009e*/ 	.byte	0x08
	.zero		1


	//   ....[1]....
        /*00a0*/ 	.word	0x00000540
        /*00a4*/ 	.word	0x000000ff
        /*00a8*/ 	.word	0x00000020
        /*00ac*/ 	.short	0x0100
        /*00ae*/ 	.byte	0x08
	.zero		1


	//   ....[2]....
        /*00b0*/ 	.word	0x00000550
        /*00b4*/ 	.word	0x000000ff
        /*00b8*/ 	.word	0x00000008
        /*00bc*/ 	.short	0x0100
        /*00be*/ 	.byte	0x08
	.zero		1


	//   ....[3]....
        /*00c0*/ 	.word	0x00000560
        /*00c4*/ 	.word	0x000000ff
        /*00c8*/ 	.word	0x00000028
        /*00cc*/ 	.short	0x0100
        /*00ce*/ 	.byte	0x08
	.zero		1


	//   ....[4]....
        /*00d0*/ 	.word	0x00000570
        /*00d4*/ 	.word	0x000000ff
        /*00d8*/ 	.word	0x00000010
        /*00dc*/ 	.short	0x0100
        /*00de*/ 	.byte	0x08
	.zero		1


	//   ....[5]....
        /*00e0*/ 	.word	0x00000580
        /*00e4*/ 	.word	0x000000ff
        /*00e8*/ 	.word	0x00000030
        /*00ec*/ 	.short	0x0100
        /*00ee*/ 	.byte	0x08
	.zero		1


	//   ....[6]....
        /*00f0*/ 	.word	0x00000590
        /*00f4*/ 	.word	0x000000ff
        /*00f8*/ 	.word	0x00000018
        /*00fc*/ 	.short	0x0100
        /*00fe*/ 	.byte	0x08
	.zero		1


	//   ....[7]....
        /*0100*/ 	.word	0x000005a0
        /*0104*/ 	.word	0x000000ff
        /*0108*/ 	.word	0x00000038
        /*010c*/ 	.short	0x0100
        /*010e*/ 	.byte	0x08
	.zero		1


	//   ....[8]....
        /*0110*/ 	.word	0x000006e0
        /*0114*/ 	.word	0x000000ff
        /*0118*/ 	.word	0x00000040
        /*011c*/ 	.short	0x0100
        /*011e*/ 	.byte	0x08
	.zero		1


	//   ....[9]....
        /*0120*/ 	.word	0x000006f0
        /*0124*/ 	.word	0x000000ff
        /*0128*/ 	.word	0x00000060
        /*012c*/ 	.short	0x0100
        /*012e*/ 	.byte	0x08
	.zero		1


	//   ....[10]....
        /*0130*/ 	.word	0x00000700
        /*0134*/ 	.word	0x000000ff
        /*0138*/ 	.word	0x00000048
        /*013c*/ 	.short	0x0100
        /*013e*/ 	.byte	0x08
	.zero		1


	//   ....[11]....
        /*0140*/ 	.word	0x00000710
        /*0144*/ 	.word	0x000000ff
        /*0148*/ 	.word	0x00000068
        /*014c*/ 	.short	0x0100
        /*014e*/ 	.byte	0x08
	.zero		1


	//   ....[12]....
        /*0150*/ 	.word	0x00000720
        /*0154*/ 	.word	0x000000ff
        /*0158*/ 	.word	0x00000050
        /*015c*/ 	.short	0x0100
        /*015e*/ 	.byte	0x08
	.zero		1


	//   ....[13]....
        /*0160*/ 	.word	0x00000730
        /*0164*/ 	.word	0x000000ff
        /*0168*/ 	.word	0x00000070
        /*016c*/ 	.short	0x0100
        /*016e*/ 	.byte	0x08
	.zero		1


	//   ....[14]....
        /*0170*/ 	.word	0x00000740
        /*0174*/ 	.word	0x000000ff
        /*0178*/ 	.word	0x00000058
        /*017c*/ 	.short	0x0100
        /*017e*/ 	.byte	0x08
	.zero		1


	//   ....[15]....
        /*0180*/ 	.word	0x00000750
        /*0184*/ 	.word	0x000000ff
        /*0188*/ 	.word	0x00000078
        /*018c*/ 	.short	0x0100
        /*018e*/ 	.byte	0x08
	.zero		1


	//   ....[16]....
        /*0190*/ 	.word	0x00000a00
        /*0194*/ 	.word	0x000000ff
        /*0198*/ 	.word	0x00000080
        /*019c*/ 	.short	0x0100
        /*019e*/ 	.byte	0x08
	.zero		1


	//   ....[17]....
        /*01a0*/ 	.word	0x00000a60
        /*01a4*/ 	.word	0x000000ff
        /*01a8*/ 	.word	0x00000088
        /*01ac*/ 	.short	0x0100
        /*01ae*/ 	.byte	0x08
	.zero		1


	//   ....[18]....
        /*01b0*/ 	.word	0x000016f0
        /*01b4*/ 	.word	0x00000003
        /*01b8*/ 	.word	0x00000000
        /*01bc*/ 	.short	0x010a
        /*01be*/ 	.byte	0x3f
	.zero		1


	//   ....[19]....
        /*01c0*/ 	.word	0x00001730
        /*01c4*/ 	.word	0x00000003
        /*01c8*/ 	.word	0x00000000
        /*01cc*/ 	.short	0x010a
        /*01ce*/ 	.byte	0x3f
	.zero		1


	//   ....[20]....
        /*01d0*/ 	.word	0x00001c20
        /*01d4*/ 	.word	0x000000ff
        /*01d8*/ 	.word	0x00000000
        /*01dc*/ 	.short	0x010a
        /*01de*/ 	.byte	0x04
	.zero		1


	//   ....[21]....
        /*01e0*/ 	.word	0x00001c60
        /*01e4*/ 	.word	0x000000ff
        /*01e8*/ 	.word	0x00000000
        /*01ec*/ 	.short	0x010a
        /*01ee*/ 	.byte	0x04
	.zero		1


	//   ....[22]....
        /*01f0*/ 	.word	0x00002040
        /*01f4*/ 	.word	0x000000ff
        /*01f8*/ 	.word	0x00000000
        /*01fc*/ 	.short	0x0101
        /*01fe*/ 	.byte	0x04
	.zero		1


	//   ....[23]....
        /*0200*/ 	.word	0x000021f0
        /*0204*/ 	.word	0x000000ff
        /*0208*/ 	.word	0x00000000
        /*020c*/ 	.short	0x0101
        /*020e*/ 	.byte	0x04
	.zero		1


	//   ....[24]....
        /*0210*/ 	.word	0x00002e40
        /*0214*/ 	.word	0x000000ff
        /*0218*/ 	.word	0x00000040
        /*021c*/ 	.short	0x010a
        /*021e*/ 	.byte	0x35
	.zero		1


	//   ....[25]....
        /*0220*/ 	.word	0x000036a0
        /*0224*/ 	.word	0x000000ff
        /*0228*/ 	.word	0x00000000
        /*022c*/ 	.short	0x0101
        /*022e*/ 	.byte	0x04
	.zero		1


	//   ....[26]....
        /*0230*/ 	.word	0x000037a0
        /*0234*/ 	.word	0x0000000e
        /*0238*/ 	.word	0x00000040
        /*023c*/ 	.short	0x010a
        /*023e*/ 	.byte	0x3f
	.zero		1


	//   ....[27]....
        /*0240*/ 	.word	0x00003dc0
        /*0244*/ 	.word	0x000000ff
        /*0248*/ 	.word	0x00000000
        /*024c*/ 	.short	0x0101
        /*024e*/ 	.byte	0x04
	.zero		1


	//   ....[28]....
        /*0250*/ 	.word	0x00003ed0
        /*0254*/ 	.word	0x0000000e
        /*0258*/ 	.word	0x00000040
        /*025c*/ 	.short	0x010a
        /*025e*/ 	.byte	0x3f
	.zero		1


	//   ....[29]....
        /*0260*/ 	.word	0x00004540
        /*0264*/ 	.word	0x000000ff
        /*0268*/ 	.word	0x00000000
        /*026c*/ 	.short	0x0101
        /*026e*/ 	.byte	0x04
	.zero		1


	//   ....[30]....
        /*0270*/ 	.word	0x00004630
        /*0274*/ 	.word	0x0000000e
        /*0278*/ 	.word	0x00000040
        /*027c*/ 	.short	0x010a
        /*027e*/ 	.byte	0x3f
	.zero		1


	//   ....[31]....
        /*0280*/ 	.word	0x00004c50
        /*0284*/ 	.word	0x000000ff
        /*0288*/ 	.word	0x00000000
        /*028c*/ 	.short	0x0101
        /*028e*/ 	.byte	0x04
	.zero		1


	//   ....[32]....
        /*0290*/ 	.word	0x00005620
        /*0294*/ 	.word	0x000000ff
        /*0298*/ 	.word	0x00000000
        /*029c*/ 	.short	0x0101
        /*029e*/ 	.byte	0x04
	.zero		1


	//   ....[33]....
        /*02a0*/ 	.word	0x00005d10
        /*02a4*/ 	.word	0x000000ff
        /*02a8*/ 	.word	0x00000088
        /*02ac*/ 	.short	0x010a
        /*02ae*/ 	.byte	0x04
	.zero		1


	//   ....[34]....
        /*02b0*/ 	.word	0x00006110
        /*02b4*/ 	.word	0x000000ff
        /*02b8*/ 	.word	0x00000060
        /*02bc*/ 	.short	0x010a
        /*02be*/ 	.byte	0x04
	.zero		1


	//   ....[35]....
        /*02c0*/ 	.word	0x00006200
        /*02c4*/ 	.word	0x000000ff
        /*02c8*/ 	.word	0x00000040
        /*02cc*/ 	.short	0x010b
        /*02ce*/ 	.byte	0x04
	.zero		1


	//   ....[36]....
        /*02d0*/ 	.word	0x00006260
        /*02d4*/ 	.word	0x000000ff
        /*02d8*/ 	.word	0x00000000
        /*02dc*/ 	.short	0x0101
        /*02de*/ 	.byte	0x05
	.zero		1


	//   ....[37]....
        /*02e0*/ 	.word	0x00006290
        /*02e4*/ 	.word	0x000000ff
        /*02e8*/ 	.word	0x00000068
        /*02ec*/ 	.short	0x010a
        /*02ee*/ 	.byte	0x04
	.zero		1


	//   ....[38]....
        /*02f0*/ 	.word	0x000063a0
        /*02f4*/ 	.word	0x000000ff
        /*02f8*/ 	.word	0x00000048
        /*02fc*/ 	.short	0x010b
        /*02fe*/ 	.byte	0x04
	.zero		1


	//   ....[39]....
        /*0300*/ 	.word	0x00006410
        /*0304*/ 	.word	0x000000ff
        /*0308*/ 	.word	0x00000000
        /*030c*/ 	.short	0x0101
        /*030e*/ 	.byte	0x05
	.zero		1


	//   ....[40]....
        /*0310*/ 	.word	0x00006440
        /*0314*/ 	.word	0x000000ff
        /*0318*/ 	.word	0x00000070
        /*031c*/ 	.short	0x010a
        /*031e*/ 	.byte	0x04
	.zero		1


	//   ....[41]....
        /*0320*/ 	.word	0x00006540
        /*0324*/ 	.word	0x000000ff
        /*0328*/ 	.word	0x00000050
        /*032c*/ 	.short	0x010b
        /*032e*/ 	.byte	0x04
	.zero		1


	//   ....[42]....
        /*0330*/ 	.word	0x000065a0
        /*0334*/ 	.word	0x000000ff
        /*0338*/ 	.word	0x00000000
        /*033c*/ 	.short	0x0101
        /*033e*/ 	.byte	0x05
	.zero		1


	//   ....[43]....
        /*0340*/ 	.word	0x000065d0
        /*0344*/ 	.word	0x000000ff
        /*0348*/ 	.word	0x00000078
        /*034c*/ 	.short	0x010a
        /*034e*/ 	.byte	0x04
	.zero		1


	//   ....[44]....
        /*0350*/ 	.word	0x000066d0
        /*0354*/ 	.word	0x000000ff
        /*0358*/ 	.word	0x00000058
        /*035c*/ 	.short	0x010b
        /*035e*/ 	.byte	0x04
	.zero		1


	//   ....[45]....
        /*0360*/ 	.word	0x000067c0
        /*0364*/ 	.word	0x000000ff
        /*0368*/ 	.word	0x00000000
        /*036c*/ 	.short	0x0101
        /*036e*/ 	.byte	0x04
	.zero		1


	//   ....[46]....
        /*0370*/ 	.word	0x00006e00
        /*0374*/ 	.word	0x00000003
        /*0378*/ 	.word	0x00000060
        /*037c*/ 	.short	0x010a
        /*037e*/ 	.byte	0x3f
	.zero		1


	//   ....[47]....
        /*0380*/ 	.word	0x00006e40
        /*0384*/ 	.word	0x00000003
        /*0388*/ 	.word	0x00000068
        /*038c*/ 	.short	0x010a
        /*038e*/ 	.byte	0x3f
	.zero		1


	//   ....[48]....
        /*0390*/ 	.word	0x00006e80
        /*0394*/ 	.word	0x00000003
        /*0398*/ 	.word	0x00000070
        /*039c*/ 	.short	0x010a
        /*039e*/ 	.byte	0x3f
	.zero		1


	//   ....[49]....
        /*03a0*/ 	.word	0x00006ed0
        /*03a4*/ 	.word	0x00000003
        /*03a8*/ 	.word	0x00000078
        /*03ac*/ 	.short	0x010a
        /*03ae*/ 	.byte	0x3f
	.zero		1


	//   ....[50]....
        /*03b0*/ 	.word	0x000071f0
        /*03b4*/ 	.word	0x0000000f
        /*03b8*/ 	.word	0x00000020
        /*03bc*/ 	.short	0x010a
        /*03be*/ 	.byte	0x3f
	.zero		1


	//   ....[51]....
        /*03c0*/ 	.word	0x000075b0
        /*03c4*/ 	.word	0x00000005
        /*03c8*/ 	.word	0x00000088
        /*03cc*/ 	.short	0x0101
        /*03ce*/ 	.byte	0x3f
	.zero		1


	//   ....[52]....
        /*03d0*/ 	.word	0x00007cc0
        /*03d4*/ 	.word	0x00000007
        /*03d8*/ 	.word	0x00000000
        /*03dc*/ 	.short	0x010a
        /*03de*/ 	.byte	0x3f
	.zero		1


	//   ....[53]....
        /*03e0*/ 	.word	0x00007d40
        /*03e4*/ 	.word	0x00000006
        /*03e8*/ 	.word	0x00000000
        /*03ec*/ 	.short	0x010a
        /*03ee*/ 	.byte	0x3f
	.zero		1


	//   ....[54]....
        /*03f0*/ 	.word	0x00007dd0
        /*03f4*/ 	.word	0x00000007
        /*03f8*/ 	.word	0x00000000
        /*03fc*/ 	.short	0x010a
        /*03fe*/ 	.byte	0x3f
	.zero		1


	//   ....[55]....
        /*0400*/ 	.word	0x00007e60
        /*0404*/ 	.word	0x00000005
        /*0408*/ 	.word	0x00000000
        /*040c*/ 	.short	0x010a
        /*040e*/ 	.byte	0x3f
	.zero		1


	//   ....[56]....
        /*0410*/ 	.word	0x00007ec0
        /*0414*/ 	.word	0x00000003
        /*0418*/ 	.word	0x00000000
        /*041c*/ 	.short	0x010a
        /*041e*/ 	.byte	0x3f
	.zero		1


	//   ....[57]....
        /*0420*/ 	.word	0x00007f20
        /*0424*/ 	.word	0x00000004
        /*0428*/ 	.word	0x00000000
        /*042c*/ 	.short	0x010a
        /*042e*/ 	.byte	0x3f
	.zero		1


	//   ....[58]....
        /*0430*/ 	.word	0x00007f80
        /*0434*/ 	.word	0x00000005
        /*0438*/ 	.word	0x00000040
        /*043c*/ 	.short	0x010a
        /*043e*/ 	.byte	0x3f
	.zero		1


	//   ....[59]....
        /*0440*/ 	.word	0x00007fd0
        /*0444*/ 	.word	0x0000000e
        /*0448*/ 	.word	0x00000040
        /*044c*/ 	.short	0x010a
        /*044e*/ 	.byte	0x3f
	.zero		1


	//   ....[60]....
        /*0450*/ 	.word	0x00008020
        /*0454*/ 	.word	0x0000000e
        /*0458*/ 	.word	0x00000040
        /*045c*/ 	.short	0x010a
        /*045e*/ 	.byte	0x3f
	.zero		1


	//   ....[61]....
        /*0460*/ 	.word	0x00008070
        /*0464*/ 	.word	0x0000000e
        /*0468*/ 	.word	0x00000040
        /*046c*/ 	.short	0x010a
        /*046e*/ 	.byte	0x3f
	.zero		1


	//   ....[62]....
        /*0470*/ 	.word	0x000080d0
        /*0474*/ 	.word	0x00000003
        /*0478*/ 	.word	0x00000088
        /*047c*/ 	.short	0x010a
        /*047e*/ 	.byte	0x3f
	.zero		1


	//   ....[63]....
        /*0480*/ 	.word	0x00008130
        /*0484*/ 	.word	0x00000005
        /*0488*/ 	.word	0x00000060
        /*048c*/ 	.short	0x010a
        /*048e*/ 	.byte	0x3f
	.zero		1


	//   ....[64]....
        /*0490*/ 	.word	0x00008190
        /*0494*/ 	.word	0x00000005
        /*0498*/ 	.word	0x00000068
        /*049c*/ 	.short	0x010a
        /*049e*/ 	.byte	0x3f
	.zero		1


	//   ....[65]....
        /*04a0*/ 	.word	0x000081f0
        /*04a4*/ 	.word	0x00000005
        /*04a8*/ 	.word	0x00000070
        /*04ac*/ 	.short	0x010a
        /*04ae*/ 	.byte	0x3f
	.zero		1


	//   ....[66]....
        /*04b0*/ 	.word	0x00008250
        /*04b4*/ 	.word	0x00000005
        /*04b8*/ 	.word	0x00000078
        /*04bc*/ 	.short	0x010a
        /*04be*/ 	.byte	0x3f
	.zero		1


	//   ....[67]....
        /*04c0*/ 	.word	0x000082a0
        /*04c4*/ 	.word	0x00000003
        /*04c8*/ 	.word	0x00000060
        /*04cc*/ 	.short	0x010a
        /*04ce*/ 	.byte	0x3f
	.zero		1


	//   ....[68]....
        /*04d0*/ 	.word	0x000082f0
        /*04d4*/ 	.word	0x00000003
        /*04d8*/ 	.word	0x00000068
        /*04dc*/ 	.short	0x010a
        /*04de*/ 	.byte	0x3f
	.zero		1


	//   ....[69]....
        /*04e0*/ 	.word	0x00008340
        /*04e4*/ 	.word	0x00000003
        /*04e8*/ 	.word	0x00000070
        /*04ec*/ 	.short	0x010a
        /*04ee*/ 	.byte	0x3f
	.zero		1


	//   ....[70]....
        /*04f0*/ 	.word	0x00008410
        /*04f4*/ 	.word	0x0000000f
        /*04f8*/ 	.word	0x00000020
        /*04fc*/ 	.short	0x010a
        /*04fe*/ 	.byte	0x3f
	.zero		1


	//   ....[71]....
        /*0500*/ 	.word	0x000084e0
        /*0504*/ 	.word	0x00000007
        /*0508*/ 	.word	0x00000000
        /*050c*/ 	.short	0x010a
        /*050e*/ 	.byte	0x3f
	.zero		1


	//   ....[72]....
        /*0510*/ 	.word	0x00008530
        /*0514*/ 	.word	0x00000006
        /*0518*/ 	.word	0x00000000
        /*051c*/ 	.short	0x010a
        /*051e*/ 	.byte	0x3f
	.zero		1


	//   ....[73]....
        /*0520*/ 	.word	0x00008580
        /*0524*/ 	.word	0x00000007
        /*0528*/ 	.word	0x00000000
        /*052c*/ 	.short	0x010a
        /*052e*/ 	.byte	0x3f
	.zero		1


	//----- nvinfo : EIATTR_NUM_MBARRIERS
	.align		4
.L_38:
        /*0530*/ 	.byte	0x03, 0x38
        /*0532*/ 	.short	0x0012


	//----- nvinfo : EIATTR_EXIT_INSTR_OFFSETS
	.align		4
        /*0534*/ 	.byte	0x04, 0x1c
        /*0536*/ 	.short	(.L_40 - .L_39)


	//   ....[0]....
.L_39:
        /*0538*/ 	.word	0x00007eb0


	//----- nvinfo : EIATTR_MAX_THREADS
	.align		4
.L_40:
        /*053c*/ 	.byte	0x04, 0x05
        /*053e*/ 	.short	(.L_42 - .L_41)
.L_41:
        /*0540*/ 	.word	0x00000180
        /*0544*/ 	.word	0x00000001
        /*0548*/ 	.word	0x00000001


	//----- nvinfo : EIATTR_CRS_STACK_SIZE
	.align		4
.L_42:
        /*054c*/ 	.byte	0x04, 0x1e
        /*054e*/ 	.short	(.L_44 - .L_43)
.L_43:
        /*0550*/ 	.word	0x00000000


	//----- nvinfo : EIATTR_CBANK_PARAM_SIZE
	.align		4
.L_44:
        /*0554*/ 	.byte	0x03, 0x19
        /*0556*/ 	.short	0x0770


	//----- nvinfo : EIATTR_PARAM_CBANK
	.align		4
        /*0558*/ 	.byte	0x04, 0x0a
        /*055a*/ 	.short	(.L_46 - .L_45)
	.align		4
.L_45:
        /*055c*/ 	.word	index@(.nv.constant0._ZN7cutlass13device_kernelINS_4gemm6kernel13GemmUniversalIN4cute5tupleIJiiiiEEENS1_10collective13CollectiveMmaINS1_34MainloopSm90TmaGmmaWarpSpecializedILi4ENS5_IJNS4_1CILi1EEESB_SB_EEENS1_35KernelTmaWarpSpecializedCooperativeEEENS5_IJNSA_ILi256EEENSA_ILi64EEESG_EEENS_6half_tENS5_IJlSB_lEEESI_SJ_NS4_8TiledMMAINS4_8MMA_AtomIJNS4_4SM904GMMA25MMA_64x64x16_F32F16F16_SSILNSN_5MajorE0ELSP_0ELNSN_7ScaleInE1ELSQ_1EEEEEENS4_6LayoutINS5_IJNSA_ILi2EEESB_SB_EEENS5_IJSB_NSA_ILi0EEESW_EEEEENS5_IJNS4_10UnderscoreESZ_SZ_EEEEENS4_13SM90_TMA_LOADENS4_14ComposedLayoutINS4_7SwizzleILi3ELi4ELi3EEENS4_18smem_ptr_flag_bitsILi16EEENST_INS5_IJNSA_ILi8EEESG_EEENS5_IJSG_SB_EEEEEEEvNS4_8identityES12_S1C_vS1D_EENS_8epilogue10collective18CollectiveEpilogueINS1F_22Sm90TmaWarpSpecializedILi4ELi2ELi16ELb1ELb0EEEJSH_NS5_IJNSA_ILi128EEENSA_ILi32EEEEEESI_SJ_SI_SJ_NS1F_6fusion15FusionCallbacksIS1J_NS1N_17LinCombPerRowBiasISI_fSI_SI_fLi8ELNS_15FloatRoundStyleE2EEESH_S1M_JEEES12_NS13_INS14_ILi2ELi4ELi3EEES17_NST_INS5_IJS18_S1L_EEENS5_IJS1L_SB_EEEEEEENS4_17SM75_U32x4_LDSM_NENS4_14SM90_TMA_STOREES1X_NS4_17SM90_U32x4_STSM_NENS4_9Copy_AtomIJS20_SI_EEEvEEEvvEEEEvNT_6ParamsE)
        /*0560*/ 	.short	0x0210
        /*0562*/ 	.short	0x0770


	//----- nvinfo : EIATTR_SW_WAR
	.align		4
.L_46:
        /*0564*/ 	.byte	0x04, 0x36
        /*0566*/ 	.short	(.L_48 - .L_47)
.L_47:
        /*0568*/ 	.word	0x00000008
.L_48:


//--------------------- .nv.callgraph             --------------------------
	.section	.nv.callgraph,"",@"SHT_CUDA_CALLGRAPH"
	.align	4
	.sectionentsize	8
	.align		4
        /*0000*/ 	.word	0x00000000
	.align		4
        /*0004*/ 	.word	0xffffffff
	.align		4
        /*0008*/ 	.word	index@(_ZN7cutlass13device_kernelINS_4gemm6kernel13GemmUniversalIN4cute5tupleIJiiiiEEENS1_10collective13CollectiveMmaINS1_34MainloopSm90TmaGmmaWarpSpecializedILi4ENS5_IJNS4_1CILi1EEESB_SB_EEENS1_35KernelTmaWarpSpecializedCooperativeEEENS5_IJNSA_ILi256EEENSA_ILi64EEESG_EEENS_6half_tENS5_IJlSB_lEEESI_SJ_NS4_8TiledMMAINS4_8MMA_AtomIJNS4_4SM904GMMA25MMA_64x64x16_F32F16F16_SSILNSN_5MajorE0ELSP_0ELNSN_7ScaleInE1ELSQ_1EEEEEENS4_6LayoutINS5_IJNSA_ILi2EEESB_SB_EEENS5_IJSB_NSA_ILi0EEESW_EEEEENS5_IJNS4_10UnderscoreESZ_SZ_EEEEENS4_13SM90_TMA_LOADENS4_14ComposedLayoutINS4_7SwizzleILi3ELi4ELi3EEENS4_18smem_ptr_flag_bitsILi16EEENST_INS5_IJNSA_ILi8EEESG_EEENS5_IJSG_SB_EEEEEEEvNS4_8identityES12_S1C_vS1D_EENS_8epilogue10collective18CollectiveEpilogueINS1F_22Sm90TmaWarpSpecializedILi4ELi2ELi16ELb1ELb0EEEJSH_NS5_IJNSA_ILi128EEENSA_ILi32EEEEEESI_SJ_SI_SJ_NS1F_6fusion15FusionCallbacksIS1J_NS1N_17LinCombPerRowBiasISI_fSI_SI_fLi8ELNS_15FloatRoundStyleE2EEESH_S1M_JEEES12_NS13_INS14_ILi2ELi4ELi3EEES17_NST_INS5_IJS18_S1L_EEENS5_IJS1L_SB_EEEEEEENS4_17SM75_U32x4_LDSM_NENS4_14SM90_TMA_STOREES1X_NS4_17SM90_U32x4_STSM_NENS4_9Copy_AtomIJS20_SI_EEEvEEEvvEEEEvNT_6ParamsE)
	.align		4
        /*000c*/ 	.word	index@(__assertfail)
	.align		4
        /*0010*/ 	.word	0x00000000
	.align		4
        /*0014*/ 	.word	0xfffffffe
	.align		4
        /*0018*/ 	.word	0x00000000
	.align		4
        /*001c*/ 	.word	0xfffffffd
	.align		4
        /*0020*/ 	.word	0x00000000
	.align		4
        /*0024*/ 	.word	0xfffffffc


//--------------------- .nv.constant4             --------------------------
	.section	.nv.constant4,"a",@progbits
	.align	8
	.align		8
.nv.constant4:
        /*0000*/ 	.dword	__assertfail
	.align		8
        /*0008*/ 	.dword	__unnamed_1
	.align		8
        /*0010*/ 	.dword	__unnamed_2
	.align		8
        /*0018*/ 	.dword	_ZN39_INTERNAL_62bb3c5c_4_k_cu_a263ba91_26184cuda3std3__45__cpo5beginE
	.align		8
        /*0020*/ 	.dword	_ZN39_INTERNAL_62bb3c5c_4_k_cu_a263ba91_26184cuda3std3__45__cpo3endE
	.align		8
        /*0028*/ 	.dword	_ZN39_INTERNAL_62bb3c5c_4_k_cu_a263ba91_26184cuda3std3__45__cpo6cbeginE
	.align		8
        /*0030*/ 	.dword	_ZN39_INTERNAL_62bb3c5c_4_k_cu_a263ba91_26184cuda3std3__45__cpo4cendE
	.align		8
        /*0038*/ 	.dword	_ZN39_INTERNAL_62bb3c5c_4_k_cu_a263ba91_26184cuda3std3__441_GLOBAL__N__62bb3c5c_4_k_cu_a263ba91_26186ignoreE
	.align		8
        /*0040*/ 	.dword	_ZN39_INTERNAL_62bb3c5c_4_k_cu_a263ba91_26184cuda3std3__419piecewise_constructE
	.align		8
        /*0048*/ 	.dword	_ZN39_INTERNAL_62bb3c5c_4_k_cu_a263ba91_26184cuda3std3__48in_placeE
	.align		8
        /*0050*/ 	.dword	_ZN39_INTERNAL_62bb3c5c_4_k_cu_a263ba91_26184cuda3std6ranges3__45__cpo4swapE
	.align		8
        /*0058*/ 	.dword	_ZN39_INTERNAL_62bb3c5c_4_k_cu_a263ba91_26184cuda3std6ranges3__45__cpo9iter_moveE
	.align		8
        /*0060*/ 	.dword	_ZN39_INTERNAL_62bb3c5c_4_k_cu_a263ba91_26184cute7productE
	.align		8
        /*0068*/ 	.dword	_ZN39_INTERNAL_62bb3c5c_4_k_cu_a263ba91_26184cute1_E
	.align		8
        /*0070*/ 	.dword	$str$22
	.align		8
        /*0078*/ 	.dword	$str$23
	.align		8
        /*0080*/ 	.dword	$str$26
	.align		8
        /*0088*/ 	.dword	$str$27


//--------------------- .text._ZN7cutlass13device_kernelINS_4gemm6kernel13GemmUniversalIN4cute5tupleIJiiiiEEENS1_10collective13CollectiveMmaINS1_34MainloopSm90TmaGmmaWarpSpecializedILi4ENS5_IJNS4_1CILi1EEESB_SB_EEENS1_35KernelTmaWarpSpecializedCooperativeEEENS5_IJNSA_ILi256EEENSA_ILi64EEESG_EEENS_6half_tENS5_IJlSB_lEEESI_SJ_NS4_8TiledMMAINS4_8MMA_AtomIJNS4_4SM904GMMA25MMA_64x64x16_F32F16F16_SSILNSN_5MajorE0ELSP_0ELNSN_7ScaleInE1ELSQ_1EEEEEENS4_6LayoutINS5_IJNSA_ILi2EEESB_SB_EEENS5_IJSB_NSA_ILi0EEESW_EEEEENS5_IJNS4_10UnderscoreESZ_SZ_EEEEENS4_13SM90_TMA_LOADENS4_14ComposedLayoutINS4_7SwizzleILi3ELi4ELi3EEENS4_18smem_ptr_flag_bitsILi16EEENST_INS5_IJNSA_ILi8EEESG_EEENS5_IJSG_SB_EEEEEEEvNS4_8identityES12_S1C_vS1D_EENS_8epilogue10collective18CollectiveEpilogueINS1F_22Sm90TmaWarpSpecializedILi4ELi2ELi16ELb1ELb0EEEJSH_NS5_IJNSA_ILi128EEENSA_ILi32EEEEEESI_SJ_SI_SJ_NS1F_6fusion15FusionCallbacksIS1J_NS1N_17LinCombPerRowBiasISI_fSI_SI_fLi8ELNS_15FloatRoundStyleE2EEESH_S1M_JEEES12_NS13_INS14_ILi2ELi4ELi3EEES17_NST_INS5_IJS18_S1L_EEENS5_IJS1L_SB_EEEEEEENS4_17SM75_U32x4_LDSM_NENS4_14SM90_TMA_STOREES1X_NS4_17SM90_U32x4_STSM_NENS4_9Copy_AtomIJS20_SI_EEEvEEEvvEEEEvNT_6ParamsE --------------------------
	.section	.text._ZN7cutlass13device_kernelINS_4gemm6kernel13GemmUniversalIN4cute5tupleIJiiiiEEENS1_10collective13CollectiveMmaINS1_34MainloopSm90TmaGmmaWarpSpecializedILi4ENS5_IJNS4_1CILi1EEESB_SB_EEENS1_35KernelTmaWarpSpecializedCooperativeEEENS5_IJNSA_ILi256EEENSA_ILi64EEESG_EEENS_6half_tENS5_IJlSB_lEEESI_SJ_NS4_8TiledMMAINS4_8MMA_AtomIJNS4_4SM904GMMA25MMA_64x64x16_F32F16F16_SSILNSN_5MajorE0ELSP_0ELNSN_7ScaleInE1ELSQ_1EEEEEENS4_6LayoutINS5_IJNSA_ILi2EEESB_SB_EEENS5_IJSB_NSA_ILi0EEESW_EEEEENS5_IJNS4_10UnderscoreESZ_SZ_EEEEENS4_13SM90_TMA_LOADENS4_14ComposedLayoutINS4_7SwizzleILi3ELi4ELi3EEENS4_18smem_ptr_flag_bitsILi16EEENST_INS5_IJNSA_ILi8EEESG_EEENS5_IJSG_SB_EEEEEEEvNS4_8identityES12_S1C_vS1D_EENS_8epilogue10collective18CollectiveEpilogueINS1F_22Sm90TmaWarpSpecializedILi4ELi2ELi16ELb1ELb0EEEJSH_NS5_IJNSA_ILi128EEENSA_ILi32EEEEEESI_SJ_SI_SJ_NS1F_6fusion15FusionCallbacksIS1J_NS1N_17LinCombPerRowBiasISI_fSI_SI_fLi8ELNS_15FloatRoundStyleE2EEESH_S1M_JEEES12_NS13_INS14_ILi2ELi4ELi3EEES17_NST_INS5_IJS18_S1L_EEENS5_IJS1L_SB_EEEEEEENS4_17SM75_U32x4_LDSM_NENS4_14SM90_TMA_STOREES1X_NS4_17SM90_U32x4_STSM_NENS4_9Copy_AtomIJS20_SI_EEEvEEEvvEEEEvNT_6ParamsE,"ax",@progbits
	.align	128
.text._ZN7cutlass13device_kernelINS_4gemm6kernel13GemmUniversalIN4cute5tupleIJiiiiEEENS1_10collective13CollectiveMmaINS1_34MainloopSm90TmaGmmaWarpSpecializedILi4ENS5_IJNS4_1CILi1EEESB_SB_EEENS1_35KernelTmaWarpSpecializedCooperativeEEENS5_IJNSA_ILi256EEENSA_ILi64EEESG_EEENS_6half_tENS5_IJlSB_lEEESI_SJ_NS4_8TiledMMAINS4_8MMA_AtomIJNS4_4SM904GMMA25MMA_64x64x16_F32F16F16_SSILNSN_5MajorE0ELSP_0ELNSN_7ScaleInE1ELSQ_1EEEEEENS4_6LayoutINS5_IJNSA_ILi2EEESB_SB_EEENS5_IJSB_NSA_ILi0EEESW_EEEEENS5_IJNS4_10UnderscoreESZ_SZ_EEEEENS4_13SM90_TMA_LOADENS4_14ComposedLayoutINS4_7SwizzleILi3ELi4ELi3EEENS4_18smem_ptr_flag_bitsILi16EEENST_INS5_IJNSA_ILi8EEESG_EEENS5_IJSG_SB_EEEEEEEvNS4_8identityES12_S1C_vS1D_EENS_8epilogue10collective18CollectiveEpilogueINS1F_22Sm90TmaWarpSpecializedILi4ELi2ELi16ELb1ELb0EEEJSH_NS5_IJNSA_ILi128EEENSA_ILi32EEEEEESI_SJ_SI_SJ_NS1F_6fusion15FusionCallbacksIS1J_NS1N_17LinCombPerRowBiasISI_fSI_SI_fLi8ELNS_15FloatRoundStyleE2EEESH_S1M_JEEES12_NS13_INS14_ILi2ELi4ELi3EEES17_NST_INS5_IJS18_S1L_EEENS5_IJS1L_SB_EEEEEEENS4_17SM75_U32x4_LDSM_NENS4_14SM90_TMA_STOREES1X_NS4_17SM90_U32x4_STSM_NENS4_9Copy_AtomIJS20_SI_EEEvEEEvvEEEEvNT_6ParamsE:
        .type           _ZN7cutlass13device_kernelINS_4gemm6kernel13GemmUniversalIN4cute5tupleIJiiiiEEENS1_10collective13CollectiveMmaINS1_34MainloopSm90TmaGmmaWarpSpecializedILi4ENS5_IJNS4_1CILi1EEESB_SB_EEENS1_35KernelTmaWarpSpecializedCooperativeEEENS5_IJNSA_ILi256EEENSA_ILi64EEESG_EEENS_6half_tENS5_IJlSB_lEEESI_SJ_NS4_8TiledMMAINS4_8MMA_AtomIJNS4_4SM904GMMA25MMA_64x64x16_F32F16F16_SSILNSN_5MajorE0ELSP_0ELNSN_7ScaleInE1ELSQ_1EEEEEENS4_6LayoutINS5_IJNSA_ILi2EEESB_SB_EEENS5_IJSB_NSA_ILi0EEESW_EEEEENS5_IJNS4_10UnderscoreESZ_SZ_EEEEENS4_13SM90_TMA_LOADENS4_14ComposedLayoutINS4_7SwizzleILi3ELi4ELi3EEENS4_18smem_ptr_flag_bitsILi16EEENST_INS5_IJNSA_ILi8EEESG_EEENS5_IJSG_SB_EEEEEEEvNS4_8identityES12_S1C_vS1D_EENS_8epilogue10collective18CollectiveEpilogueINS1F_22Sm90TmaWarpSpecializedILi4ELi2ELi16ELb1ELb0EEEJSH_NS5_IJNSA_ILi128EEENSA_ILi32EEEEEESI_SJ_SI_SJ_NS1F_6fusion15FusionCallbacksIS1J_NS1N_17LinCombPerRowBiasISI_fSI_SI_fLi8ELNS_15FloatRoundStyleE2EEESH_S1M_JEEES12_NS13_INS14_ILi2ELi4ELi3EEES17_NST_INS5_IJS18_S1L_EEENS5_IJS1L_SB_EEEEEEENS4_17SM75_U32x4_LDSM_NENS4_14SM90_TMA_STOREES1X_NS4_17SM90_U32x4_STSM_NENS4_9Copy_AtomIJS20_SI_EEEvEEEvvEEEEvNT_6ParamsE,@function
        .size           _ZN7cutlass13device_kernelINS_4gemm6kernel13GemmUniversalIN4cute5tupleIJiiiiEEENS1_10collective13CollectiveMmaINS1_34MainloopSm90TmaGmmaWarpSpecializedILi4ENS5_IJNS4_1CILi1EEESB_SB_EEENS1_35KernelTmaWarpSpecializedCooperativeEEENS5_IJNSA_ILi256EEENSA_ILi64EEESG_EEENS_6half_tENS5_IJlSB_lEEESI_SJ_NS4_8TiledMMAINS4_8MMA_AtomIJNS4_4SM904GMMA25MMA_64x64x16_F32F16F16_SSILNSN_5MajorE0ELSP_0ELNSN_7ScaleInE1ELSQ_1EEEEEENS4_6LayoutINS5_IJNSA_ILi2EEESB_SB_EEENS5_IJSB_NSA_ILi0EEESW_EEEEENS5_IJNS4_10UnderscoreESZ_SZ_EEEEENS4_13SM90_TMA_LOADENS4_14ComposedLayoutINS4_7SwizzleILi3ELi4ELi3EEENS4_18smem_ptr_flag_bitsILi16EEENST_INS5_IJNSA_ILi8EEESG_EEENS5_IJSG_SB_EEEEEEEvNS4_8identityES12_S1C_vS1D_EENS_8epilogue10collective18CollectiveEpilogueINS1F_22Sm90TmaWarpSpecializedILi4ELi2ELi16ELb1ELb0EEEJSH_NS5_IJNSA_ILi128EEENSA_ILi32EEEEEESI_SJ_SI_SJ_NS1F_6fusion15FusionCallbacksIS1J_NS1N_17LinCombPerRowBiasISI_fSI_SI_fLi8ELNS_15FloatRoundStyleE2EEESH_S1M_JEEES12_NS13_INS14_ILi2ELi4ELi3EEES17_NST_INS5_IJS18_S1L_EEENS5_IJS1L_SB_EEEEEEENS4_17SM75_U32x4_LDSM_NENS4_14SM90_TMA_STOREES1X_NS4_17SM90_U32x4_STSM_NENS4_9Copy_AtomIJS20_SI_EEEvEEEvvEEEEvNT_6ParamsE,(.L_x_187 - _ZN7cutlass13device_kernelINS_4gemm6kernel13GemmUniversalIN4cute5tupleIJiiiiEEENS1_10collective13CollectiveMmaINS1_34MainloopSm90TmaGmmaWarpSpecializedILi4ENS5_IJNS4_1CILi1EEESB_SB_EEENS1_35KernelTmaWarpSpecializedCooperativeEEENS5_IJNSA_ILi256EEENSA_ILi64EEESG_EEENS_6half_tENS5_IJlSB_lEEESI_SJ_NS4_8TiledMMAINS4_8MMA_AtomIJNS4_4SM904GMMA25MMA_64x64x16_F32F16F16_SSILNSN_5MajorE0ELSP_0ELNSN_7ScaleInE1ELSQ_1EEEEEENS4_6LayoutINS5_IJNSA_ILi2EEESB_SB_EEENS5_IJSB_NSA_ILi0EEESW_EEEEENS5_IJNS4_10UnderscoreESZ_SZ_EEEEENS4_13SM90_TMA_LOADENS4_14ComposedLayoutINS4_7SwizzleILi3ELi4ELi3EEENS4_18smem_ptr_flag_bitsILi16EEENST_INS5_IJNSA_ILi8EEESG_EEENS5_IJSG_SB_EEEEEEEvNS4_8identityES12_S1C_vS1D_EENS_8epilogue10collective18CollectiveEpilogueINS1F_22Sm90TmaWarpSpecializedILi4ELi2ELi16ELb1ELb0EEEJSH_NS5_IJNSA_ILi128EEENSA_ILi32EEEEEESI_SJ_SI_SJ_NS1F_6fusion15FusionCallbacksIS1J_NS1N_17LinCombPerRowBiasISI_fSI_SI_fLi8ELNS_15FloatRoundStyleE2EEESH_S1M_JEEES12_NS13_INS14_ILi2ELi4ELi3EEES17_NST_INS5_IJS18_S1L_EEENS5_IJS1L_SB_EEEEEEENS4_17SM75_U32x4_LDSM_NENS4_14SM90_TMA_STOREES1X_NS4_17SM90_U32x4_STSM_NENS4_9Copy_AtomIJS20_SI_EEEvEEEvvEEEEvNT_6ParamsE)
        .other          _ZN7cutlass13device_kernelINS_4gemm6kernel13GemmUniversalIN4cute5tupleIJiiiiEEENS1_10collective13CollectiveMmaINS1_34MainloopSm90TmaGmmaWarpSpecializedILi4ENS5_IJNS4_1CILi1EEESB_SB_EEENS1_35KernelTmaWarpSpecializedCooperativeEEENS5_IJNSA_ILi256EEENSA_ILi64EEESG_EEENS_6half_tENS5_IJlSB_lEEESI_SJ_NS4_8TiledMMAINS4_8MMA_AtomIJNS4_4SM904GMMA25MMA_64x64x16_F32F16F16_SSILNSN_5MajorE0ELSP_0ELNSN_7ScaleInE1ELSQ_1EEEEEENS4_6LayoutINS5_IJNSA_ILi2EEESB_SB_EEENS5_IJSB_NSA_ILi0EEESW_EEEEENS5_IJNS4_10UnderscoreESZ_SZ_EEEEENS4_13SM90_TMA_LOADENS4_14ComposedLayoutINS4_7SwizzleILi3ELi4ELi3EEENS4_18smem_ptr_flag_bitsILi16EEENST_INS5_IJNSA_ILi8EEESG_EEENS5_IJSG_SB_EEEEEEEvNS4_8identityES12_S1C_vS1D_EENS_8epilogue10collective18CollectiveEpilogueINS1F_22Sm90TmaWarpSpecializedILi4ELi2ELi16ELb1ELb0EEEJSH_NS5_IJNSA_ILi128EEENSA_ILi32EEEEEESI_SJ_SI_SJ_NS1F_6fusion15FusionCallbacksIS1J_NS1N_17LinCombPerRowBiasISI_fSI_SI_fLi8ELNS_15FloatRoundStyleE2EEESH_S1M_JEEES12_NS13_INS14_ILi2ELi4ELi3EEES17_NST_INS5_IJS18_S1L_EEENS5_IJS1L_SB_EEEEEEENS4_17SM75_U32x4_LDSM_NENS4_14SM90_TMA_STOREES1X_NS4_17SM90_U32x4_STSM_NENS4_9Copy_AtomIJS20_SI_EEEvEEEvvEEEEvNT_6ParamsE,@"STO_CUDA_ENTRY STV_DEFAULT"
_ZN7cutlass13device_kernelINS_4gemm6kernel13GemmUniversalIN4cute5tupleIJiiiiEEENS1_10collective13CollectiveMmaINS1_34MainloopSm90TmaGmmaWarpSpecializedILi4ENS5_IJNS4_1CILi1EEESB_SB_EEENS1_35KernelTmaWarpSpecializedCooperativeEEENS5_IJNSA_ILi256EEENSA_ILi64EEESG_EEENS_6half_tENS5_IJlSB_lEEESI_SJ_NS4_8TiledMMAINS4_8MMA_AtomIJNS4_4SM904GMMA25MMA_64x64x16_F32F16F16_SSILNSN_5MajorE0ELSP_0ELNSN_7ScaleInE1ELSQ_1EEEEEENS4_6LayoutINS5_IJNSA_ILi2EEESB_SB_EEENS5_IJSB_NSA_ILi0EEESW_EEEEENS5_IJNS4_10UnderscoreESZ_SZ_EEEEENS4_13SM90_TMA_LOADENS4_14ComposedLayoutINS4_7SwizzleILi3ELi4ELi3EEENS4_18smem_ptr_flag_bitsILi16EEENST_INS5_IJNSA_ILi8EEESG_EEENS5_IJSG_SB_EEEEEEEvNS4_8identityES12_S1C_vS1D_EENS_8epilogue10collective18CollectiveEpilogueINS1F_22Sm90TmaWarpSpecializedILi4ELi2ELi16ELb1ELb0EEEJSH_NS5_IJNSA_ILi128EEENSA_ILi32EEEEEESI_SJ_SI_SJ_NS1F_6fusion15FusionCallbacksIS1J_NS1N_17LinCombPerRowBiasISI_fSI_SI_fLi8ELNS_15FloatRoundStyleE2EEESH_S1M_JEEES12_NS13_INS14_ILi2ELi4ELi3EEES17_NST_INS5_IJS18_S1L_EEENS5_IJS1L_SB_EEEEEEENS4_17SM75_U32x4_LDSM_NENS4_14SM90_TMA_STOREES1X_NS4_17SM90_U32x4_STSM_NENS4_9Copy_AtomIJS20_SI_EEEvEEEvvEEEEvNT_6ParamsE:
[----:B------:R-:W1:Y:S01]  /*0000*/  LDC R1, c[0x0][0x28] ;  /* 0x00000a00ff017b82 */ /* 0x000e620000000800 */
[----:B------:R-:W2:Y:S07]  /*0010*/  S2R R18, SR_TID.X ;  /* 0x0000000000127919 */ /* 0x000eae0000002100 */
[----:B------:R-:W3:Y:S01]  /*0020*/  LDC.64 R4, c[0x0][0x588] ;  /* 0x00016200ff047b82 */ /* 0x000ee20000000a00 */
[----:B------:R-:W-:Y:S01]  /*0030*/  ELECT P0, URZ, PT ;  /* 0x00000000003f782f */ /* 0x000fe20003800000 */
[----:B------:R-:W-:Y:S01]  /*0040*/  BSSY B0, `(.L_x_0) ;  /* 0x0000016000007945 */ /* 0x000fe20003800000 */
[----:B--2---:R-:W-:-:S02]  /*0050*/  SHF.R.U32.HI R11, RZ, 0x5, R18 ;  /* 0x00000005ff0b7819 */ /* 0x004fc40000011612 */
[----:B------:R-:W-:-:S03]  /*0060*/  SHF.R.U32.HI R2, RZ, 0x7, R18 ;  /* 0x00000007ff027819 */ /* 0x000fc60000011612 */
[----:B------:R-:W2:Y:S04]  /*0070*/  SHFL.IDX PT, R0, R11, RZ, 0x1f ;  /* 0x00001fff0b007589 */ /* 0x000ea800000e0000 */
[----:B------:R4:W1:Y:S01]  /*0080*/  SHFL.IDX PT, R9, R2, RZ, 0x1f ;  /* 0x00001fff02097589 */ /* 0x00086200000e0000 */
[----:B--2---:R-:W-:Y:S02]  /*0090*/  ISETP.NE.OR P0, PT, R0, RZ, !P0 ;  /* 0x000000ff0000720c */ /* 0x004fe40004705670 */
[----:B------:R-:W-:-:S11]  /*00a0*/  SHF.R.S32.HI R3, RZ, 0x1f, R0 ;  /* 0x0000001fff037819 */ /* 0x000fd60000011400 */
[----:B-1-34-:R-:W-:Y:S05]  /*00b0*/  @P0 BRA `(.L_x_1) ;  /* 0x0000000000380947 */ /* 0x01afea0003800000 */
[----:B------:R-:W-:Y:S02]  /*00c0*/  ULDC.64 UR4, c[0x0][0x198] ;  /* 0x0000660000047ab9 */ /* 0x000fe40000000a00 */
[----:B------:R-:W-:Y:S02]  /*00d0*/  UIADD3 UR6, UP0, UR4, 0xf0, URZ ;  /* 0x000000f004067890 */ /* 0x000fe4000ff1e03f */
[----:B------:R-:W-:Y:S02]  /*00e0*/  UIADD3 UR8, UP1, UR4, 0x1f0, URZ ;  /* 0x000001f004087890 */ /* 0x000fe4000ff3e03f */
[----:B------:R-:W-:Y:S02]  /*00f0*/  UIADD3 UR10, UP2, UR4, 0x3f0, URZ ;  /* 0x000003f0040a7890 */ /* 0x000fe4000ff5e03f */
[----:B------:R-:W-:Y:S02]  /*0100*/  UIADD3 UR4, UP3, UR4, 0x4f0, URZ ;  /* 0x000004f004047890 */ /* 0x000fe4000ff7e03f */
[----:B------:R-:W-:-:S02]  /*0110*/  UIADD3.X UR7, URZ, UR5, URZ, UP0, !UPT ;  /* 0x000000053f077290 */ /* 0x000fc400087fe43f */
[----:B------:R-:W-:Y:S02]  /*0120*/  UIADD3.X UR9, URZ, UR5, URZ, UP1, !UPT ;  /* 0x000000053f097290 */ /* 0x000fe40008ffe43f */
[----:B------:R-:W-:Y:S02]  /*0130*/  UIADD3.X UR11, URZ, UR5, URZ, UP2, !UPT ;  /* 0x000000053f0b7290 */ /* 0x000fe400097fe43f */
[----:B------:R-:W-:-:S03]  /*0140*/  UIADD3.X UR5, URZ, UR5, URZ, UP3, !UPT ;  /* 0x000000053f057290 */ /* 0x000fc60009ffe43f */
[----:B------:R1:W-:Y:S02]  /*0150*/  UTMACCTL.PF [UR6] ;  /* 0x00000000060079b9 */ /* 0x0003e40008040000 */
[----:B------:R1:W-:Y:S02]  /*0160*/  UTMACCTL.PF [UR8] ;  /* 0x00000000080079b9 */ /* 0x0003e40008040000 */
[----:B------:R1:W-:Y:S02]  /*0170*/  UTMACCTL.PF [UR10] ;  /* 0x000000000a0079b9 */ /* 0x0003e40008040000 */
[----:B------:R1:W-:Y:S02]  /*0180*/  UTMACCTL.PF [UR4] ;  /* 0x00000000040079b9 */ /* 0x0003e40008040000 */
[----:B-1----:R-:W-:Y:S01]  /*0190*/  NOP ;  /* 0x0000000000007918 */ /* 0x002fe20000000000 */
.L_x_1:
[----:B------:R-:W-:Y:S05]  /*01a0*/  BSYNC B0 ;  /* 0x0000000000007941 */ /* 0x000fea0003800000 */
.L_x_0:
[----:B------:R-:W-:Y:S01]  /*01b0*/  ULDC.64 UR4, c[0x0][0x590] ;  /* 0x0001640000047ab9 */ /* 0x000fe20000000a00 */
[----:B------:R-:W-:Y:S01]  /*01c0*/  LEA.HI R3, R3, R0, RZ, 0x2 ;  /* 0x0000000003037211 */ /* 0x000fe200078f10ff */
[----:B------:R-:W-:Y:S01]  /*01d0*/  ULDC.64 UR42, c[0x0][0x208] ;  /* 0x00008200002a7ab9 */ /* 0x000fe20000000a00 */
[----:B------:R-:W-:Y:S01]  /*01e0*/  ISETP.NE.U32.AND P1, PT, RZ, UR4, PT ;  /* 0x00000004ff007c0c */ /* 0x000fe2000bf25070 */
[----:B------:R-:W-:Y:S01]  /*01f0*/  IMAD.MOV.U32 R6, RZ, RZ, R4 ;  /* 0x000000ffff067224 */ /* 0x000fe200078e0004 */
[----:B------:R-:W-:Y:S01]  /*0200*/  LOP3.LUT R3, R3, 0xfffffffc, RZ, 0xc0, !PT ;  /* 0xfffffffc03037812 */ /* 0x000fe200078ec0ff */
[----:B------:R-:W-:Y:S01]  /*0210*/  IMAD.MOV.U32 R7, RZ, RZ, R5 ;  /* 0x000000ffff077224 */ /* 0x000fe200078e0005 */
[----:B------:R-:W-:Y:S02]  /*0220*/  ISETP.NE.AND.EX P2, PT, RZ, UR5, PT, P1 ;  /* 0x00000005ff007c0c */ /* 0x000fe4000bf45310 */
[----:B------:R-:W-:Y:S01]  /*0230*/  PRMT R2, RZ, 0x7610, R2 ;  /* 0x00007610ff027816 */ /* 0x000fe20000000002 */
[----:B------:R-:W-:-:S10]  /*0240*/  IMAD.IADD R0, R0, 0x1, -R3 ;  /* 0x0000000100007824 */ /* 0x000fd400078e0a03 */
[----:B------:R-:W-:Y:S05]  /*0250*/  @P2 BRA `(.L_x_2) ;  /* 0x0000000000302947 */ /* 0x000fea0003800000 */
[----:B------:R-:W-:Y:S02]  /*0260*/  ULDC.64 UR6, c[0x0][0x588] ;  /* 0x0001620000067ab9 */ /* 0x000fe40000000a00 */
[----:B------:R-:W-:-:S04]  /*0270*/  ISETP.NE.U32.AND P0, PT, RZ, UR6, PT ;  /* 0x00000006ff007c0c */ /* 0x000fc8000bf05070 */
[----:B------:R-:W-:-:S13]  /*0280*/  ISETP.NE.AND.EX P0, PT, RZ, UR7, PT, P0 ;  /* 0x00000007ff007c0c */ /* 0x000fda000bf05300 */
[----:B------:R-:W-:Y:S05]  /*0290*/  @!P0 BRA `(.L_x_3) ;  /* 0x0000000000108947 */ /* 0x000fea0003800000 */
[----:B------:R-:W2:Y:S02]  /*02a0*/  LDG.E R2, desc[UR42][R6.64] ;  /* 0x0000002a06027981 */ /* 0x000ea4000c1e1900 */
[----:B--2---:R-:W-:Y:S01]  /*02b0*/  FSETP.NEU.AND P3, PT, R2, RZ, PT ;  /* 0x000000ff0200720b */ /* 0x004fe20003f6d000 */
[----:B------:R-:W-:Y:S01]  /*02c0*/  IMAD.MOV.U32 R2, RZ, RZ, 0x1 ;  /* 0x00000001ff027424 */ /* 0x000fe200078e00ff */
[----:B------:R-:W-:Y:S11]  /*02d0*/  BRA `(.L_x_2) ;  /* 0x0000000000107947 */ /* 0x000ff60003800000 */
.L_x_3:
[----:B------:R-:W-:Y:S01]  /*02e0*/  ULDC UR6, c[0x0][0x580] ;  /* 0x0001600000067ab9 */ /* 0x000fe20000000800 */
[----:B------:R-:W-:Y:S01]  /*02f0*/  IMAD.MOV.U32 R2, RZ, RZ, 0x1 ;  /* 0x00000001ff027424 */ /* 0x000fe200078e00ff */
[----:B------:R-:W-:Y:S02]  /*0300*/  FSETP.NEU.AND P3, PT, RZ, UR6, PT ;  /* 0x00000006ff007c0b */ /* 0x000fe4000bf6d000 */
[----:B------:R-:W-:-:S11]  /*0310*/  CS2R R6, SRZ ;  /* 0x0000000000067805 */ /* 0x000fd6000001ff00 */
.L_x_2:
[----:B------:R-:W-:Y:S01]  /*0320*/  ISETP.NE.U32.AND P0, PT, R6, RZ, PT ;  /* 0x000000ff0600720c */ /* 0x000fe20003f05070 */
[----:B------:R-:W-:Y:S01]  /*0330*/  IMAD.MOV.U32 R3, RZ, RZ, 0x1 ;  /* 0x00000001ff037424 */ /* 0x000fe200078e00ff */
[----:B------:R-:W-:Y:S02]  /*0340*/  ISETP.NE.AND.EX P1, PT, RZ, UR5, PT, P1 ;  /* 0x00000005ff007c0c */ /* 0x000fe4000bf25310 */
[----:B------:R-:W-:-:S13]  /*0350*/  ISETP.NE.AND.EX P0, PT, R7, RZ, PT, P0 ;  /* 0x000000ff0700720c */ /* 0x000fda0003f05300 */
[----:B------:R-:W-:Y:S05]  /*0360*/  @P0 BRA P1, `(.L_x_4) ;  /* 0x0000000000300947 */ /* 0x000fea0000800000 */
[----:B------:R-:W-:Y:S02]  /*0370*/  ISETP.NE.U32.AND P1, PT, RZ, UR4, PT ;  /* 0x00000004ff007c0c */ /* 0x000fe4000bf25070 */
[----:B------:R-:W-:Y:S02]  /*0380*/  ISETP.NE.U32.AND P0, PT, R6, RZ, PT ;  /* 0x000000ff0600720c */ /* 0x000fe40003f05070 */
[----:B------:R-:W-:Y:S02]  /*0390*/  ISETP.NE.AND.EX P1, PT, RZ, UR5, PT, P1 ;  /* 0x00000005ff007c0c */ /* 0x000fe4000bf25310 */
[----:B------:R-:W-:Y:S02]  /*03a0*/  PRMT R2, R2, 0x9910, RZ ;  /* 0x0000991002027816 */ /* 0x000fe400000000ff */
[----:B------:R-:W-:Y:S02]  /*03b0*/  ISETP.NE.AND.EX P0, PT, R7, RZ, PT, P0 ;  /* 0x000000ff0700720c */ /* 0x000fe40003f05300 */
[----:B------:R-:W-:-:S02]  /*03c0*/  ISETP.NE.AND P4, PT, R2, RZ, PT ;  /* 0x000000ff0200720c */ /* 0x000fc40003f85270 */
[----:B------:R-:W-:Y:S02]  /*03d0*/  SEL R3, RZ, 0xffffffff, P3 ;  /* 0xffffffffff037807 */ /* 0x000fe40001800000 */
[----:B------:R-:W-:-:S04]  /*03e0*/  SEL R2, RZ, 0xffffffff, P0 ;  /* 0xffffffffff027807 */ /* 0x000fc80000000000 */
[----:B------:R-:W-:-:S04]  /*03f0*/  @P1 SEL R3, R2, R3, !P4 ;  /* 0x0000000302031207 */ /* 0x000fc80006000000 */
[----:B------:R-:W-:-:S04]  /*0400*/  LOP3.LUT R3, R3, 0x1, RZ, 0xc0, !PT ;  /* 0x0000000103037812 */ /* 0x000fc800078ec0ff */
[----:B------:R-:W-:-:S04]  /*0410*/  ISETP.NE.U32.AND P0, PT, R3, 0x1, PT ;  /* 0x000000010300780c */ /* 0x000fc80003f05070 */
[----:B------:R-:W-:-:S09]  /*0420*/  SEL R3, RZ, 0x1, !P0 ;  /* 0x00000001ff037807 */ /* 0x000fd20004000000 */
.L_x_4:
[----:B------:R-:W1:Y:S02]  /*0430*/  SHFL.IDX PT, R2, R11, RZ, 0x1f ;  /* 0x00001fff0b027589 */ /* 0x000e6400000e0000 */
[----:B-1----:R-:W-:-:S13]  /*0440*/  ISETP.NE.AND P0, PT, R2, RZ, PT ;  /* 0x000000ff0200720c */ /* 0x002fda0003f05270 */
[----:B------:R-:W-:Y:S05]  /*0450*/  @P0 BRA `(.L_x_5) ;  /* 0x0000000000580947 */ /* 0x000fea0003800000 */
[----:B------:R-:W1:Y:S01]  /*0460*/  S2UR UR8, SR_CgaCtaId ;  /* 0x00000000000879c3 */ /* 0x000e620000008800 */
[----:B------:R-:W-:Y:S01]  /*0470*/  UMOV UR4, 0x400 ;  /* 0x0000040000047882 */ /* 0x000fe20000000000 */
[----:B------:R-:W-:Y:S01]  /*0480*/  UMOV UR5, 0x1 ;  /* 0x0000000100057882 */ /* 0x000fe20000000000 */
[----:B------:R-:W-:Y:S01]  /*0490*/  UMOV UR6, 0x100 ;  /* 0x0000010000067882 */ /* 0x000fe20000000000 */
[----:B------:R-:W-:Y:S01]  /*04a0*/  ELECT P0, URZ, PT ;  /* 0x00000000003f782f */ /* 0x000fe20003800000 */
[----:B------:R-:W-:-:S04]  /*04b0*/  UIADD3 UR6, -UR6, 0x100000, URZ ;  /* 0x0010000006067890 */ /* 0x000fc8000fffe13f */
[----:B------:R-:W-:Y:S02]  /*04c0*/  USHF.L.U32 UR7, UR6, 0xb, URZ ;  /* 0x0000000b06077899 */ /* 0x000fe4000800063f */
[----:B------:R-:W-:Y:S02]  /*04d0*/  USHF.L.U32 UR6, UR6, 0x1, URZ ;  /* 0x0000000106067899 */ /* 0x000fe4000800063f */
[----:B-1----:R-:W-:Y:S02]  /*04e0*/  ULEA UR8, UR8, UR4, 0x18 ;  /* 0x0000000408087291 */ /* 0x002fe4000f8ec03f */
[----:B------:R-:W-:-:S04]  /*04f0*/  UIADD3 UR4, -UR5, 0x100000, URZ ;  /* 0x0010000005047890 */ /* 0x000fc8000fffe13f */
[----:B------:R-:W-:Y:S02]  /*0500*/  USHF.L.U32 UR5, UR4, 0xb, URZ ;  /* 0x0000000b04057899 */ /* 0x000fe4000800063f */
[----:B------:R-:W-:Y:S01]  /*0510*/  USHF.L.U32 UR4, UR4, 0x1, URZ ;  /* 0x0000000104047899 */ /* 0x000fe2000800063f */
[----:B------:R-:W1:Y:S11]  /*0520*/  FENCE.VIEW.ASYNC.S ;  /* 0x00000000000073c6 */ /* 0x000e760000000000 */
[----:B-1----:R1:W2:Y:S01]  /*0530*/  SYNCS.EXCH.64 URZ, [UR8], UR4 ;  /* 0x00000004083f75b2 */ /* 0x0022a20008000100 */
[----:B------:R1:W3:Y:S01]  /*0540*/  SYNCS.EXCH.64 URZ, [UR8+0x20], UR6 ;  /* 0x00002006083f75b2 */ /* 0x0002e20008000100 */
[----:B------:R1:W4:Y:S01]  /*0550*/  SYNCS.EXCH.64 URZ, [UR8+0x8], UR4 ;  /* 0x00000804083f75b2 */ /* 0x0003220008000100 */
[----:B------:R1:W1:Y:S01]  /*0560*/  SYNCS.EXCH.64 URZ, [UR8+0x28], UR6 ;  /* 0x00002806083f75b2 */ /* 0x0002620008000100 */
[----:B------:R1:W1:Y:S01]  /*0570*/  SYNCS.EXCH.64 URZ, [UR8+0x10], UR4 ;  /* 0x00001004083f75b2 */ /* 0x0002620008000100 */
[----:B------:R1:W1:Y:S01]  /*0580*/  SYNCS.EXCH.64 URZ, [UR8+0x30], UR6 ;  /* 0x00003006083f75b2 */ /* 0x0002620008000100 */
[----:B------:R1:W1:Y:S01]  /*0590*/  SYNCS.EXCH.64 URZ, [UR8+0x18], UR4 ;  /* 0x00001804083f75b2 */ /* 0x0002620008000100 */
[----:B------:R1:W1:Y:S01]  /*05a0*/  SYNCS.EXCH.64 URZ, [UR8+0x38], UR6 ;  /* 0x00003806083f75b2 */ /* 0x0002620008000100 */
[----:B------:R-:W-:Y:S01]  /*05b0*/  NOP ;  /* 0x0000000000007918 */ /* 0x000fe20000000000 */
.L_x_5:
[----:B------:R-:W5:Y:S01]  /*05c0*/  SHFL.IDX PT, R6, R11, RZ, 0x1f ;  /* 0x00001fff0b067589 */ /* 0x000f6200000e0000 */
[----:B------:R-:W1:Y:S01]  /*05d0*/  LDC R2, c[0x0][0x904] ;  /* 0x00024100ff027b82 */ /* 0x000e620000000800 */
[----:B------:R-:W-:Y:S01]  /*05e0*/  NOP ;  /* 0x0000000000007918 */ /* 0x000fe20000000000 */
[----:B-----5:R-:W-:-:S13]  /*05f0*/  ISETP.NE.AND P0, PT, R6, RZ, PT ;  /* 0x000000ff0600720c */ /* 0x020fda0003f05270 */
[----:B------:R-:W-:Y:S05]  /*0600*/  @P0 BRA `(.L_x_6) ;  /* 0x0000000000580947 */ /* 0x000fea0003800000 */
[----:B-1----:R-:W1:Y:S01]  /*0610*/  S2UR UR5, SR_CgaCtaId ;  /* 0x00000000000579c3 */ /* 0x002e620000008800 */
[----:B------:R-:W-:Y:S01]  /*0620*/  UMOV UR4, 0x400 ;  /* 0x0000040000047882 */ /* 0x000fe20000000000 */
[----:B------:R-:W-:Y:S01]  /*0630*/  UMOV UR6, 0x20 ;  /* 0x0000002000067882 */ /* 0x000fe20000000000 */
[----:B------:R-:W-:Y:S01]  /*0640*/  UMOV UR7, 0x100 ;  /* 0x0000010000077882 */ /* 0x000fe20000000000 */
[----:B------:R-:W-:Y:S01]  /*0650*/  ELECT P0, URZ, PT ;  /* 0x00000000003f782f */ /* 0x000fe20003800000 */
[----:B-1----:R-:W-:Y:S02]  /*0660*/  ULEA UR8, UR5, UR4, 0x18 ;  /* 0x0000000405087291 */ /* 0x002fe4000f8ec03f */
[----:B------:R-:W-:-:S04]  /*0670*/  UIADD3 UR4, -UR6, 0x100000, URZ ;  /* 0x0010000006047890 */ /* 0x000fc8000fffe13f */
[----:B------:R-:W-:Y:S02]  /*0680*/  USHF.L.U32 UR5, UR4, 0xb, URZ ;  /* 0x0000000b04057899 */ /* 0x000fe4000800063f */
[----:B------:R-:W-:Y:S02]  /*0690*/  USHF.L.U32 UR4, UR4, 0x1, URZ ;  /* 0x0000000104047899 */ /* 0x000fe4000800063f */
[----:B------:R-:W-:-:S04]  /*06a0*/  UIADD3 UR6, -UR7, 0x100000, URZ ;  /* 0x0010000007067890 */ /* 0x000fc8000fffe13f */
[----:B------:R-:W-:Y:S02]  /*06b0*/  USHF.L.U32 UR7, UR6, 0xb, URZ ;  /* 0x0000000b06077899 */ /* 0x000fe4000800063f */
[----:B------:R-:W-:Y:S01]  /*06c0*/  USHF.L.U32 UR6, UR6, 0x1, URZ ;  /* 0x0000000106067899 */ /* 0x000fe2000800063f */
[----:B------:R-:W1:Y:S03]  /*06d0*/  FENCE.VIEW.ASYNC.S ;  /* 0x00000000000073c6 */ /* 0x000e660000000000 */
[----:B-1----:R1:W1:Y:S08]  /*06e0*/  SYNCS.EXCH.64 URZ, [UR8+0x40], UR4 ;  /* 0x00004004083f75b2 */ /* 0x0022700008000100 */
[----:B------:R1:W1:Y:S01]  /*06f0*/  SYNCS.EXCH.64 URZ, [UR8+0x60], UR6 ;  /* 0x00006006083f75b2 */ /* 0x0002620008000100 */
[----:B------:R1:W1:Y:S01]  /*0700*/  SYNCS.EXCH.64 URZ, [UR8+0x48], UR4 ;  /* 0x00004804083f75b2 */ /* 0x0002620008000100 */
[----:B------:R1:W1:Y:S01]  /*0710*/  SYNCS.EXCH.64 URZ, [UR8+0x68], UR6 ;  /* 0x00006806083f75b2 */ /* 0x0002620008000100 */
[----:B------:R1:W1:Y:S01]  /*0720*/  SYNCS.EXCH.64 URZ, [UR8+0x50], UR4 ;  /* 0x00005004083f75b2 */ /* 0x0002620008000100 */
[----:B------:R1:W1:Y:S01]  /*0730*/  SYNCS.EXCH.64 URZ, [UR8+0x70], UR6 ;  /* 0x00007006083f75b2 */ /* 0x0002620008000100 */
[----:B------:R1:W1:Y:S01]  /*0740*/  SYNCS.EXCH.64 URZ, [UR8+0x58], UR4 ;  /* 0x00005804083f75b2 */ /* 0x0002620008000100 */
[----:B------:R1:W1:Y:S01]  /*0750*/  SYNCS.EXCH.64 URZ, [UR8+0x78], UR6 ;  /* 0x00007806083f75b2 */ /* 0x0002620008000100 */
[----:B------:R-:W-:Y:S01]  /*0760*/  NOP ;  /* 0x0000000000007918 */ /* 0x000fe20000000000 */
.L_x_6:
[----:B------:R-:W5:Y:S01]  /*0770*/  SHFL.IDX PT, R11, R11, RZ, 0x1f ;  /* 0x00001fff0b0b7589 */ /* 0x000f6200000e0000 */
[----:B-1----:R-:W-:Y:S02]  /*0780*/  ISETP.NE.AND P6, PT, R2, 0x1, PT ;  /* 0x000000010200780c */ /* 0x002fe40003fc5270 */
[----:B------:R-:W-:Y:S01]  /*0790*/  ELECT P0, URZ, PT ;  /* 0x00000000003f782f */ /* 0x000fe20003800000 */
[----:B------:R-:W1:Y:S01]  /*07a0*/  S2UR UR36, SR_CgaCtaId ;  /* 0x00000000002479c3 */ /* 0x000e620000008800 */
[----:B------:R-:W2:Y:S01]  /*07b0*/  S2R R6, SR_CTAID.Y ;  /* 0x0000000000067919 */ /* 0x000ea20000002600 */
[----:B------:R-:W-:Y:S01]  /*07c0*/  P2R R7, PR, RZ, 0x40 ;  /* 0x00000040ff077803 */ /* 0x000fe20000000000 */
[----:B------:R-:W-:Y:S01]  /*07d0*/  UMOV UR4, 0x20 ;  /* 0x0000002000047882 */ /* 0x000fe20000000000 */
[C---:B------:R-:W-:Y:S01]  /*07e0*/  ISETP.NE.AND P3, PT, R0.reuse, RZ, PT ;  /* 0x000000ff0000720c */ /* 0x040fe20003f65270 */
[----:B------:R-:W3:Y:S01]  /*07f0*/  S2R R8, SR_CTAID.X ;  /* 0x0000000000087919 */ /* 0x000ee20000002500 */
[----:B------:R-:W-:Y:S01]  /*0800*/  ISETP.NE.AND P4, PT, R9, RZ, PT ;  /* 0x000000ff0900720c */ /* 0x000fe20003f85270 */
[----:B------:R-:W-:Y:S01]  /*0810*/  NOP ;  /* 0x0000000000007918 */ /* 0x000fe20000000000 */
[----:B------:R-:W-:Y:S01]  /*0820*/  UMOV UR37, 0x1 ;  /* 0x0000000100257882 */ /* 0x000fe20000000000 */
[----:B------:R-:W-:Y:S01]  /*0830*/  BSSY B6, `(.L_x_7) ;  /* 0x0000767000067945 */ /* 0x000fe20003800000 */
[----:B------:R-:W3:Y:S08]  /*0840*/  @P6 LDC R17, c[0x0][0x10] ;  /* 0x00000400ff116b82 */ /* 0x000ef00000000800 */
[----:B------:R-:W4:Y:S01]  /*0850*/  @!P6 LDC R7, c[0x0][0xc] ;  /* 0x00000300ff07eb82 */ /* 0x000f220000000800 */
[----:B-----5:R-:W-:Y:S01]  /*0860*/  ISETP.NE.OR P1, PT, R11, RZ, !P0 ;  /* 0x000000ff0b00720c */ /* 0x020fe20004725670 */
[----:B------:R-:W-:Y:S01]  /*0870*/  @P6 IMAD.MOV.U32 R11, RZ, RZ, RZ ;  /* 0x000000ffff0b6224 */ /* 0x000fe200078e00ff */
[----:B------:R-:W-:-:S04]  /*0880*/  ISETP.EQ.OR P0, PT, R0, 0x3, !P3 ;  /* 0x000000030000780c */ /* 0x000fc80005f02670 */
[----:B------:R-:W-:-:S04]  /*0890*/  ISETP.EQ.AND P0, PT, R9, RZ, P0 ;  /* 0x000000ff0900720c */ /* 0x000fc80000702270 */
[----:B------:R-:W-:Y:S01]  /*08a0*/  SEL R22, RZ, 0x1, !P0 ;  /* 0x00000001ff167807 */ /* 0x000fe20004000000 */
[----:B--2---:R-:W-:Y:S02]  /*08b0*/  @P6 IMAD.MOV.U32 R10, RZ, RZ, R6 ;  /* 0x000000ffff0a6224 */ /* 0x004fe400078e0006 */
[----:B------:R-:W-:Y:S01]  /*08c0*/  VOTEU.ALL UP0, P1 ;  /* 0x00000000003f7886 */ /* 0x000fe20000800000 */
[----:B------:R-:W-:Y:S01]  /*08d0*/  VOTEU.ALL UP1, P1 ;  /* 0x00000000003f7886 */ /* 0x000fe20000820000 */
[----:B---3--:R-:W-:Y:S01]  /*08e0*/  @P6 IMAD.WIDE.U32 R16, R8, R17, R10 ;  /* 0x0000001108106225 */ /* 0x008fe200078e000a */
[----:B------:R-:W-:Y:S02]  /*08f0*/  @P6 MOV R11, RZ ;  /* 0x000000ff000b6202 */ /* 0x000fe40000000f00 */
[----:B------:R-:W-:Y:S01]  /*0900*/  @!UP0 UMOV UR6, 0x400 ;  /* 0x0000040000068882 */ /* 0x000fe20000000000 */
[----:B------:R-:W-:-:S04]  /*0910*/  @!UP0 UIADD3 UR4, -UR4, 0x100000, URZ ;  /* 0x0010000004048890 */ /* 0x000fc8000fffe13f */
[----:B------:R-:W-:Y:S02]  /*0920*/  @!UP0 USHF.L.U32 UR5, UR4, 0xb, URZ ;  /* 0x0000000b04058899 */ /* 0x000fe4000800063f */
[----:B------:R-:W-:Y:S01]  /*0930*/  @!UP0 USHF.L.U32 UR4, UR4, 0x1, URZ ;  /* 0x0000000104048899 */ /* 0x000fe2000800063f */
[----:B------:R-:W-:Y:S01]  /*0940*/  @!P6 IMAD.MOV.U32 R10, RZ, RZ, R6 ;  /* 0x000000ffff0ae224 */ /* 0x000fe200078e0006 */
[----:B-1----:R-:W-:Y:S01]  /*0950*/  @!UP0 ULEA UR8, UR36, UR6, 0x18 ;  /* 0x0000000624088291 */ /* 0x002fe2000f8ec03f */
[----:B------:R-:W-:Y:S01]  /*0960*/  @P6 IMAD.IADD R17, R17, 0x1, R11 ;  /* 0x0000000111116824 */ /* 0x000fe200078e020b */
[----:B------:R-:W-:Y:S01]  /*0970*/  VOTEU.ALL UP0, P1 ;  /* 0x00000000003f7886 */ /* 0x000fe20000800000 */
[----:B------:R-:W-:Y:S01]  /*0980*/  ULDC UR6, c[0x0][0xc] ;  /* 0x0000030000067ab9 */ /* 0x000fe20000000800 */
[----:B------:R-:W-:Y:S01]  /*0990*/  ULDC UR7, c[0x0][0x10] ;  /* 0x0000040000077ab9 */ /* 0x000fe20000000800 */
[----:B------:R-:W-:Y:S01]  /*09a0*/  VIADD R11, R9, 0xffffffff ;  /* 0xffffffff090b7836 */ /* 0x000fe20000000000 */
[----:B------:R-:W-:Y:S01]  /*09b0*/  ISETP.EQ.AND P1, PT, R0, 0x2, !P4 ;  /* 0x000000020000780c */ /* 0x000fe20006722270 */
[----:B------:R-:W-:-:S03]  /*09c0*/  IMAD.MOV.U32 R9, RZ, RZ, RZ ;  /* 0x000000ffff097224 */ /* 0x000fc600078e00ff */
[----:B------:R-:W-:Y:S01]  /*09d0*/  ISETP.GE.U32.AND P5, PT, R11, 0x2, PT ;  /* 0x000000020b00780c */ /* 0x000fe20003fa6070 */
[----:B----4-:R-:W-:Y:S01]  /*09e0*/  @!P6 IMAD.WIDE.U32 R6, R7, R10, R8 ;  /* 0x0000000a0706e225 */ /* 0x010fe200078e0008 */
[----:B------:R-:W1:Y:S02]  /*09f0*/  FENCE.VIEW.ASYNC.S ;  /* 0x00000000000073c6 */ /* 0x000e640000000000 */
[----:B-1----:R-:W1:Y:S01]  /*0a00*/  @!UP0 SYNCS.EXCH.64 URZ, [UR8+0x80], UR4 ;  /* 0x00008004083f85b2 */ /* 0x002e620008000100 */
[----:B------:R-:W-:Y:S01]  /*0a10*/  SEL R19, RZ, 0x1, !P1 ;  /* 0x00000001ff137807 */ /* 0x000fe20004800000 */
[----:B------:R-:W-:Y:S01]  /*0a20*/  @!P6 IMAD.MOV.U32 R16, RZ, RZ, R6 ;  /* 0x000000ffff10e224 */ /* 0x000fe200078e0006 */
[----:B------:R-:W-:Y:S01]  /*0a30*/  SEL R22, R22, 0x2, P5 ;  /* 0x0000000216167807 */ /* 0x000fe20002800000 */
[----:B------:R-:W-:Y:S01]  /*0a40*/  @!P6 IMAD.MOV.U32 R17, RZ, RZ, R7 ;  /* 0x000000ffff11e224 */ /* 0x000fe200078e0007 */
[----:B------:R-:W-:Y:S01]  /*0a50*/  SEL R19, R19, 0x2, P5 ;  /* 0x0000000213137807 */ /* 0x000fe20002800000 */
[----:B------:R2:W1:Y:S01]  /*0a60*/  @!UP1 SYNCS.EXCH.64 URZ, [UR8+0x88], UR4 ;  /* 0x00008804083f95b2 */ /* 0x0004620008000100 */
[----:B------:R-:W-:Y:S01]  /*0a70*/  NOP ;  /* 0x0000000000007918 */ /* 0x000fe20000000000 */
[----:B--2---:R-:W-:-:S03]  /*0a80*/  UIMAD.WIDE.U32 UR4, UR6, UR7, URZ ;  /* 0x00000007060472a5 */ /* 0x004fc6000f8e003f */
[----:B------:R-:W-:Y:S02]  /*0a90*/  ULDC UR6, c[0x0][0x14] ;  /* 0x0000050000067ab9 */ /* 0x000fe40000000800 */
[----:B------:R-:W-:Y:S02]  /*0aa0*/  UIMAD.WIDE.U32 UR40, UR4, UR6, URZ ;  /* 0x00000006042872a5 */ /* 0x000fe4000f8e003f */
[----:B------:R-:W-:-:S04]  /*0ab0*/  UIMAD UR38, UR5, UR6, URZ ;  /* 0x00000006052672a4 */ /* 0x000fc8000f8e023f */
[----:B------:R-:W-:Y:S01]  /*0ac0*/  UIADD3 UR38, UR41, UR38, URZ ;  /* 0x0000002629267290 */ /* 0x000fe2000fffe03f */
[----:B-1----:R-:W-:Y:S06]  /*0ad0*/  BAR.SYNC.DEFER_BLOCKING 0x0 ;  /* 0x0000000000007b1d */ /* 0x002fec0000010000 */
[----:B------:R-:W-:Y:S05]  /*0ae0*/  @!P4 BRA `(.L_x_8) ;  /* 0x0000004800d4c947 */ /* 0x000fea0003800000 */
[----:B------:R-:W-:-:S13]  /*0af0*/  ISETP.GT.U32.AND P0, PT, R11, 0x1, PT ;  /* 0x000000010b00780c */ /* 0x000fda0003f04070 */
[----:B------:R-:W-:Y:S05]  /*0b00*/  @P0 BRA `(.L_x_9) ;  /* 0x0000007000e40947 */ /* 0x000fea0003800000 */
[----:B------:R-:W-:Y:S01]  /*0b10*/  ULDC.64 UR4, c[0x0][0x8f8] ;  /* 0x00023e0000047ab9 */ /* 0x000fe20000000a00 */
[----:B------:R-:W-:Y:S01]  /*0b20*/  UMOV UR47, 0xffffffff ;  /* 0xffffffff002f7882 */ /* 0x000fe20000000000 */
[----:B------:R-:W-:Y:S01]  /*0b30*/  ISETP.GE.U32.AND P0, PT, R16, UR4, PT ;  /* 0x0000000410007c0c */ /* 0x000fe2000bf06070 */
[----:B------:R-:W-:Y:S01]  /*0b40*/  IMAD.MOV.U32 R95, RZ, RZ, -0x1 ;  /* 0xffffffffff5f7424 */ /* 0x000fe200078e00ff */
[----:B------:R-:W-:Y:S01]  /*0b50*/  PRMT R88, RZ, 0x7610, R88 ;  /* 0x00007610ff587816 */ /* 0x000fe20000000058 */
[----:B------:R-:W-:Y:S01]  /*0b60*/  IMAD.MOV.U32 R97, RZ, RZ, -0x1 ;  /* 0xffffffffff617424 */ /* 0x000fe200078e00ff */
[----:B------:R-:W-:Y:S02]  /*0b70*/  ISETP.GE.U32.AND.EX P0, PT, R17, UR5, PT, P0 ;  /* 0x0000000511007c0c */ /* 0x000fe4000bf06100 */
[----:B------:R-:W-:-:S11]  /*0b80*/  PRMT R0, RZ, 0x7610, R0 ;  /* 0x00007610ff007816 */ /* 0x000fd60000000000 */
[----:B------:R-:W-:Y:S05]  /*0b90*/  @P0 BRA `(.L_x_10) ;  /* 0x0000000400580947 */ /* 0x000fea0003800000 */
[----:B------:R-:W1:Y:S01]  /*0ba0*/  LDC.64 R14, c[0x0][0x8d0] ;  /* 0x00023400ff0e7b82 */ /* 0x000e620000000a00 */
[----:B------:R-:W-:Y:S01]  /*0bb0*/  MOV R4, R16 ;  /* 0x0000001000047202 */ /* 0x000fe20000000f00 */
[----:B------:R-:W-:-:S06]  /*0bc0*/  IMAD.MOV.U32 R5, RZ, RZ, R17 ;  /* 0x000000ffff057224 */ /* 0x000fcc00078e0011 */
[----:B------:R-:W2:Y:S08]  /*0bd0*/  LDC R0, c[0x0][0x8d8] ;  /* 0x00023600ff007b82 */ /* 0x000eb00000000800 */
[----:B------:R-:W3:Y:S01]  /*0be0*/  LDC.64 R20, c[0x0][0x8c8] ;  /* 0x00023200ff147b82 */ /* 0x000ee20000000a00 */
[----:B-1----:R-:W-:-:S04]  /*0bf0*/  ISETP.NE.U32.AND P0, PT, R14, RZ, PT ;  /* 0x000000ff0e00720c */ /* 0x002fc80003f05070 */
[----:B------:R-:W-:-:S13]  /*0c00*/  ISETP.NE.AND.EX P0, PT, R15, RZ, PT, P0 ;  /* 0x000000ff0f00720c */ /* 0x000fda0003f05300 */
[----:B--23--:R-:W-:Y:S05]  /*0c10*/  @!P0 BRA `(.L_x_11) ;  /* 0x0000000000288947 */ /* 0x00cfea0003800000 */
[----:B------:R-:W1:Y:S02]  /*0c20*/  LDC R3, c[0x0][0x8dc] ;  /* 0x00023700ff037b82 */ /* 0x000e640000000800 */
[----:B-1----:R-:W-:-:S05]  /*0c30*/  IADD3 R3, P0, R16, R3, RZ ;  /* 0x0000000310037210 */ /* 0x002fca0007f1e0ff */
[----:B------:R-:W-:-:S04]  /*0c40*/  IMAD.X R11, RZ, RZ, R17, P0 ;  /* 0x000000ffff0b7224 */ /* 0x000fc800000e0611 */
[----:B------:R-:W-:-:S04]  /*0c50*/  IMAD.WIDE.U32 R4, R11, R14, RZ ;  /* 0x0000000e0b047225 */ /* 0x000fc800078e00ff */
[----:B------:R-:W-:-:S04]  /*0c60*/  IMAD.WIDE.U32 R6, P0, R3, R15, R4 ;  /* 0x0000000f03067225 */ /* 0x000fc80007800004 */
[----:B------:R-:W-:-:S04]  /*0c70*/  IMAD.WIDE.U32 R4, R3, R14, RZ ;  /* 0x0000000e03047225 */ /* 0x000fc800078e00ff */
[----:B------:R-:W-:Y:S01]  /*0c80*/  IMAD.X R13, RZ, RZ, RZ, P0 ;  /* 0x000000ffff0d7224 */ /* 0x000fe200000e06ff */
[----:B------:R-:W-:Y:S01]  /*0c90*/  IADD3 RZ, P0, R5, R6, RZ ;  /* 0x0000000605ff7210 */ /* 0x000fe20007f1e0ff */
[----:B------:R-:W-:-:S04]  /*0ca0*/  IMAD.MOV.U32 R12, RZ, RZ, R7 ;  /* 0x000000ffff0c7224 */ /* 0x000fc800078e0007 */
[----:B------:R-:W-:-:S08]  /*0cb0*/  IMAD.WIDE.U32.X R4, R11, R15, R12, P0 ;  /* 0x0000000f0b047225 */ /* 0x000fd000000e040c */
.L_x_11:
[-CC-:B------:R-:W-:Y:S01]  /*0cc0*/  SHF.R.U64 R27, R4, R0.reuse, R5.reuse ;  /* 0x00000000041b7219 */ /* 0x180fe20000001205 */
[----:B------:R-:W1:Y:S01]  /*0cd0*/  LDC.64 R24, c[0x0][0x8e8] ;  /* 0x00023a00ff187b82 */ /* 0x000e620000000a00 */
[----:B------:R-:W-:Y:S01]  /*0ce0*/  SHF.R.U32.HI R0, RZ, R0, R5 ;  /* 0x00000000ff007219 */ /* 0x000fe20000011605 */
[----:B------:R-:W-:Y:S01]  /*0cf0*/  ULDC UR4, c[0x0][0x150] ;  /* 0x0000540000047ab9 */ /* 0x000fe20000000800 */
[----:B------:R-:W-:-:S05]  /*0d00*/  IADD3 R3, P0, RZ, -R27, RZ ;  /* 0x8000001bff037210 */ /* 0x000fca0007f1e0ff */
[----:B------:R-:W-:Y:S01]  /*0d10*/  IMAD.X R5, RZ, RZ, ~R0, P0 ;  /* 0x000000ffff057224 */ /* 0x000fe200000e0e00 */
[----:B------:R-:W2:Y:S03]  /*0d20*/  LDC R6, c[0x0][0x8c0] ;  /* 0x00023000ff067b82 */ /* 0x000ea60000000800 */
[-C--:B------:R-:W-:Y:S02]  /*0d30*/  IMAD R0, R5, R20.reuse, RZ ;  /* 0x0000001405007224 */ /* 0x080fe400078e02ff */
[----:B------:R-:W-:-:S03]  /*0d40*/  IMAD.WIDE.U32 R4, R3, R20, R16 ;  /* 0x0000001403047225 */ /* 0x000fc600078e0010 */
[----:B------:R-:W3:Y:S01]  /*0d50*/  LDC R14, c[0x0][0x8b0] ;  /* 0x00022c00ff0e7b82 */ /* 0x000ee20000000800 */
[----:B------:R-:W-:Y:S01]  /*0d60*/  IMAD R3, R3, R21, R0 ;  /* 0x0000001503037224 */ /* 0x000fe200078e0200 */
[----:B------:R-:W-:-:S03]  /*0d70*/  I2FP.F32.U32 R0, R8 ;  /* 0x0000000800007245 */ /* 0x000fc60000201000 */
[----:B------:R-:W-:Y:S02]  /*0d80*/  IMAD.IADD R5, R5, 0x1, R3 ;  /* 0x0000000105057824 */ /* 0x000fe400078e0203 */
[----:B------:R-:W-:Y:S01]  /*0d90*/  FMUL R0, R0, UR4 ;  /* 0x0000000400007c20 */ /* 0x000fe20008400000 */
[----:B------:R-:W4:Y:S01]  /*0da0*/  LDC R3, c[0x0][0x144] ;  /* 0x00005100ff037b82 */ /* 0x000f220000000800 */
[----:B-1----:R-:W-:Y:S01]  /*0db0*/  ISETP.NE.U32.AND P0, PT, R24, RZ, PT ;  /* 0x000000ff1800720c */ /* 0x002fe20003f05070 */
[----:B------:R-:W-:-:S03]  /*0dc0*/  ULDC UR4, c[0x0][0x154] ;  /* 0x0000550000047ab9 */ /* 0x000fc60000000800 */
[----:B------:R-:W1:Y:S01]  /*0dd0*/  F2I.U32.TRUNC.NTZ R0, R0 ;  /* 0x0000000000007305 */ /* 0x000e62000020f000 */
[----:B------:R-:W-:Y:S02]  /*0de0*/  ISETP.NE.AND.EX P0, PT, R25, RZ, PT, P0 ;  /* 0x000000ff1900720c */ /* 0x000fe40003f05300 */
[----:B------:R-:W4:Y:S01]  /*0df0*/  LDC R13, c[0x0][0x148] ;  /* 0x00005200ff0d7b82 */ /* 0x000f220000000800 */
[-CC-:B--2---:R-:W-:Y:S02]  /*0e00*/  SHF.R.U64 R12, R4, R6.reuse, R5.reuse ;  /* 0x00000006040c7219 */ /* 0x184fe40000001205 */
[----:B------:R-:W-:Y:S01]  /*0e10*/  SHF.R.U32.HI R5, RZ, R6, R5 ;  /* 0x00000006ff057219 */ /* 0x000fe20000011605 */
[----:B------:R-:W-:Y:S01]  /*0e20*/  IMAD.MOV.U32 R6, RZ, RZ, -0x1 ;  /* 0xffffffffff067424 */ /* 0x000fe200078e00ff */
[----:B------:R-:W-:-:S03]  /*0e30*/  I2FP.F32.U32 R4, R10 ;  /* 0x0000000a00047245 */ /* 0x000fc60000201000 */
[----:B------:R-:W2:Y:S01]  /*0e40*/  LDC R20, c[0x0][0x8a8] ;  /* 0x00022a00ff147b82 */ /* 0x000ea20000000800 */
[-CC-:B---3--:R-:W-:Y:S01]  /*0e50*/  SHF.R.U64 R28, R12, R14.reuse, R5.reuse ;  /* 0x0000000e0c1c7219 */ /* 0x188fe20000001205 */
[----:B------:R-:W-:Y:S01]  /*0e60*/  FMUL R4, R4, UR4 ;  /* 0x0000000404047c20 */ /* 0x000fe20008400000 */
[----:B------:R-:W-:Y:S01]  /*0e70*/  SHF.R.U32.HI R5, RZ, R14, R5 ;  /* 0x0000000eff057219 */ /* 0x000fe20000011605 */
[----:B-1----:R-:W-:Y:S01]  /*0e80*/  IMAD.MOV R0, RZ, RZ, -R0 ;  /* 0x000000ffff007224 */ /* 0x002fe200078e0a00 */
[----:B------:R-:W-:Y:S01]  /*0e90*/  ULDC UR4, c[0x0][0x900] ;  /* 0x0002400000047ab9 */ /* 0x000fe20000000800 */
[----:B------:R1:W3:Y:S01]  /*0ea0*/  F2I.U32.TRUNC.NTZ R11, R4 ;  /* 0x00000004000b7305 */ /* 0x0002e2000020f000 */
[--C-:B------:R-:W-:Y:S01]  /*0eb0*/  SHF.R.U64 R14, R28, UR4, R5.reuse ;  /* 0x000000041c0e7c19 */ /* 0x100fe20008001205 */
[----:B------:R-:W2:Y:S01]  /*0ec0*/  LDC R21, c[0x0][0x8f0] ;  /* 0x00023c00ff157b82 */ /* 0x000ea20000000800 */
[----:B----4-:R-:W-:Y:S01]  /*0ed0*/  IMAD R0, R3, R0, R8 ;  /* 0x0000000003007224 */ /* 0x010fe200078e0208 */
[----:B------:R-:W-:-:S02]  /*0ee0*/  SHF.R.U32.HI R5, RZ, UR4, R5 ;  /* 0x00000004ff057c19 */ /* 0x000fc40008011605 */
[----:B------:R-:W-:Y:S02]  /*0ef0*/  SHF.L.U32 R3, R6, UR4, RZ ;  /* 0x0000000406037c19 */ /* 0x000fe400080006ff */
[----:B-1----:R-:W-:Y:S02]  /*0f00*/  MOV R4, R14 ;  /* 0x0000000e00047202 */ /* 0x002fe40000000f00 */
[----:B------:R-:W1:Y:S08]  /*0f10*/  LDC R23, c[0x0][0x8e0] ;  /* 0x00023800ff177b82 */ /* 0x000e700000000800 */
[----:B------:R-:W4:Y:S01]  /*0f20*/  LDC R26, c[0x0][0x8b8] ;  /* 0x00022e00ff1a7b82 */ /* 0x000f220000000800 */
[----:B---3--:R-:W-:Y:S05]  /*0f30*/  @!P0 BRA `(.L_x_12) ;  /* 0x0000000000288947 */ /* 0x008fea0003800000 */
[----:B------:R-:W3:Y:S02]  /*0f40*/  LDC R9, c[0x0][0x8f4] ;  /* 0x00023d00ff097b82 */ /* 0x000ee40000000800 */
[----:B---3--:R-:W-:-:S05]  /*0f50*/  IADD3 R9, P0, R14, R9, RZ ;  /* 0x000000090e097210 */ /* 0x008fca0007f1e0ff */
        /* <DEDUP_REMOVED lines=8> */
.L_x_12:
[----:B------:R-:W-:Y:S01]  /*0fe0*/  LOP3.LUT R3, RZ, R3, RZ, 0x33, !PT ;  /* 0x00000003ff037212 */ /* 0x000fe200078e33ff */
[----:B------:R-:W-:Y:S01]  /*0ff0*/  USHF.L.U32 UR4, UR37, UR4, URZ ;  /* 0x0000000425047299 */ /* 0x000fe2000800063f */
[----:B--2---:R-:W-:Y:S01]  /*1000*/  SHF.R.U64 R4, R4, R21, R5 ;  /* 0x0000001504047219 */ /* 0x004fe20000001205 */
[----:B------:R-:W-:Y:S01]  /*1010*/  VIADD R5, R20, 0xffffffff ;  /* 0xffffffff14057836 */ /* 0x000fe20000000000 */
[----:B------:R-:W-:Y:S01]  /*1020*/  LOP3.LUT R3, R28, R3, RZ, 0xc0, !PT ;  /* 0x000000031c037212 */ /* 0x000fe200078ec0ff */
[----:B------:R-:W-:Y:S01]  /*1030*/  IMAD.MOV R11, RZ, RZ, -R11 ;  /* 0x000000ffff0b7224 */ /* 0x000fe200078e0a0b */
[----:B------:R-:W-:Y:S01]  /*1040*/  R2UR UR47, R27 ;  /* 0x000000001b2f72ca */ /* 0x000fe200000e0000 */
[----:B------:R-:W-:Y:S01]  /*1050*/  IMAD.MOV R6, RZ, RZ, -R4 ;  /* 0x000000ffff067224 */ /* 0x000fe200078e0a04 */
[----:B------:R-:W-:Y:S01]  /*1060*/  LOP3.LUT R5, R12, R5, RZ, 0xc0, !PT ;  /* 0x000000050c057212 */ /* 0x000fe200078ec0ff */
[----:B------:R-:W-:Y:S02]  /*1070*/  IMAD R7, R4, UR4, R3 ;  /* 0x0000000404077c24 */ /* 0x000fe4000f8e0203 */
[----:B------:R-:W-:-:S02]  /*1080*/  @P6 IMAD R0, R13, R11, R10 ;  /* 0x0000000b0d006224 */ /* 0x000fc400078e020a */
[----:B-1----:R-:W-:Y:S02]  /*1090*/  IMAD R3, R6, R23, R14 ;  /* 0x0000001706037224 */ /* 0x002fe400078e020e */
[----:B----4-:R-:W-:Y:S02]  /*10a0*/  IMAD R0, R7, R26, R0 ;  /* 0x0000001a07007224 */ /* 0x010fe400078e0200 */
[----:B------:R-:W-:Y:S02]  /*10b0*/  IMAD R3, R3, R20, R5 ;  /* 0x0000001403037224 */ /* 0x000fe400078e0205 */
[----:B------:R-:W-:-:S03]  /*10c0*/  IMAD.MOV.U32 R4, RZ, RZ, 0x1 ;  /* 0x00000001ff047424 */ /* 0x000fc600078e00ff */
[----:B------:R-:W-:Y:S02]  /*10d0*/  SEL R97, R3, R0, !P6 ;  /* 0x0000000003617207 */ /* 0x000fe40007000000 */
[----:B------:R-:W-:Y:S02]  /*10e0*/  SEL R95, R0, R3, !P6 ;  /* 0x00000003005f7207 */ /* 0x000fe40007000000 */
[----:B------:R-:W-:-:S07]  /*10f0*/  PRMT R0, R4, 0x7610, R0 ;  /* 0x0000761004007816 */ /* 0x000fce0000000000 */
.L_x_10:
[----:B------:R-:W-:-:S08]  /*1100*/  NOP ;  /* 0x0000000000007918 */ /* 0x000fd00000000000 */
[----:B------:R-:W1:Y:S02]  /*1110*/  USETMAXREG.TRY_ALLOC.CTAPOOL UP0, 0xe8 ;  /* 0x000000e8000079c8 */ /* 0x000e640008000600 */
[----:B-1----:R-:W-:-:S13]  /*1120*/  PLOP3.LUT P0, PT, PT, PT, UP0, 0x80, 0x0 ;  /* 0x000000000000781c */ /* 0x002fda0003f0f008 */
[----:B------:R-:W-:Y:S05]  /*1130*/  @!P0 BRA `(.L_x_10) ;  /* 0xfffffffc00f08947 */ /* 0x000fea000383ffff */
[----:B------:R-:W-:Y:S02]  /*1140*/  ULDC.64 UR4, c[0x0][0x590] ;  /* 0x0001640000047ab9 */ /* 0x000fe40000000a00 */
[----:B------:R-:W-:Y:S01]  /*1150*/  IMAD.U32 R103, RZ, RZ, UR4 ;  /* 0x00000004ff677e24 */ /* 0x000fe2000f8e00ff */
[----:B------:R-:W-:-:S04]  /*1160*/  MOV R105, UR5 ;  /* 0x0000000500697c02 */ /* 0x000fc80008000f00 */
[----:B------:R-:W-:-:S04]  /*1170*/  ISETP.NE.U32.AND P0, PT, R103, RZ, PT ;  /* 0x000000ff6700720c */ /* 0x000fc80003f05070 */
[----:B------:R-:W-:-:S13]  /*1180*/  ISETP.NE.AND.EX P0, PT, R105, RZ, PT, P0 ;  /* 0x000000ff6900720c */ /* 0x000fda0003f05300 */
[----:B------:R-:W-:Y:S05]  /*1190*/  @P0 BRA `(.L_x_13) ;  /* 0x00000000002c0947 */ /* 0x000fea0003800000 */
[----:B------:R-:W-:Y:S02]  /*11a0*/  ULDC.64 UR4, c[0x0][0x588] ;  /* 0x0001620000047ab9 */ /* 0x000fe40000000a00 */
[----:B------:R-:W-:-:S04]  /*11b0*/  ISETP.NE.U32.AND P0, PT, RZ, UR4, PT ;  /* 0x00000004ff007c0c */ /* 0x000fc8000bf05070 */
[----:B------:R-:W-:-:S13]  /*11c0*/  ISETP.NE.AND.EX P0, PT, RZ, UR5, PT, P0 ;  /* 0x00000005ff007c0c */ /* 0x000fda000bf05300 */
[----:B------:R-:W-:Y:S05]  /*11d0*/  @!P0 BRA `(.L_x_14) ;  /* 0x0000000000108947 */ /* 0x000fea0003800000 */
[----:B------:R-:W1:Y:S02]  /*11e0*/  LDC.64 R90, c[0x0][0x588] ;  /* 0x00016200ff5a7b82 */ /* 0x000e640000000a00 */
[----:B-1----:R1:W5:Y:S01]  /*11f0*/  LDG.E R90, desc[UR42][R90.64] ;  /* 0x0000002a5a5a7981 */ /* 0x002362000c1e1900 */
[----:B------:R-:W-:Y:S01]  /*1200*/  IMAD.MOV.U32 R88, RZ, RZ, 0x1 ;  /* 0x00000001ff587424 */ /* 0x000fe200078e00ff */
[----:B------:R-:W-:Y:S06]  /*1210*/  BRA `(.L_x_13) ;  /* 0x00000000000c7947 */ /* 0x000fec0003800000 */
.L_x_14:
[----:B------:R-:W-:Y:S01]  /*1220*/  ULDC UR4, c[0x0][0x580] ;  /* 0x0001600000047ab9 */ /* 0x000fe20000000800 */
[----:B------:R-:W-:Y:S02]  /*1230*/  IMAD.MOV.U32 R88, RZ, RZ, 0x1 ;  /* 0x00000001ff587424 */ /* 0x000fe400078e00ff */
[----:B------:R-:W-:-:S07]  /*1240*/  IMAD.U32 R90, RZ, RZ, UR4 ;  /* 0x00000004ff5a7e24 */ /* 0x000fce000f8e00ff */
.L_x_13:
[----:B------:R-:W-:Y:S02]  /*1250*/  ULDC.64 UR4, c[0x0][0x5b0] ;  /* 0x00016c0000047ab9 */ /* 0x000fe40000000a00 */
[----:B------:R-:W-:-:S04]  /*1260*/  ISETP.NE.U32.AND P0, PT, RZ, UR4, PT ;  /* 0x00000004ff007c0c */ /* 0x000fc8000bf05070 */
[----:B------:R-:W-:-:S13]  /*1270*/  ISETP.NE.AND.EX P0, PT, RZ, UR5, PT, P0 ;  /* 0x00000005ff007c0c */ /* 0x000fda000bf05300 */
[----:B------:R-:W-:Y:S05]  /*1280*/  @P0 BRA `(.L_x_15) ;  /* 0x0000000000240947 */ /* 0x000fea0003800000 */
[----:B------:R-:W-:Y:S02]  /*1290*/  ULDC.64 UR4, c[0x0][0x5a8] ;  /* 0x00016a0000047ab9 */ /* 0x000fe40000000a00 */
[----:B------:R-:W-:-:S04]  /*12a0*/  ISETP.NE.U32.AND P0, PT, RZ, UR4, PT ;  /* 0x00000004ff007c0c */ /* 0x000fc8000bf05070 */
[----:B------:R-:W-:-:S13]  /*12b0*/  ISETP.NE.AND.EX P0, PT, RZ, UR5, PT, P0 ;  /* 0x00000005ff007c0c */ /* 0x000fda000bf05300 */
[----:B------:R-:W-:Y:S05]  /*12c0*/  @!P0 BRA `(.L_x_16) ;  /* 0x00000000000c8947 */ /* 0x000fea0003800000 */
[----:B------:R-:W1:Y:S02]  /*12d0*/  LDC.64 R4, c[0x0][0x5a8] ;  /* 0x00016a00ff047b82 */ /* 0x000e640000000a00 */
[----:B-1----:R2:W5:Y:S01]  /*12e0*/  LDG.E R91, desc[UR42][R4.64] ;  /* 0x0000002a045b7981 */ /* 0x002562000c1e1900 */
[----:B------:R-:W-:Y:S05]  /*12f0*/  BRA `(.L_x_15) ;  /* 0x0000000000087947 */ /* 0x000fea0003800000 */
.L_x_16:
[----:B------:R-:W-:Y:S02]  /*1300*/  ULDC UR4, c[0x0][0x5a0] ;  /* 0x0001680000047ab9 */ /* 0x000fe40000000800 */
[----:B-1----:R-:W-:-:S07]  /*1310*/  IMAD.U32 R91, RZ, RZ, UR4 ;  /* 0x00000004ff5b7e24 */ /* 0x002fce000f8e00ff */
.L_x_15:
[----:B------:R-:W-:Y:S01]  /*1320*/  LOP3.LUT P1, RZ, R0, 0xff, RZ, 0xc0, !PT ;  /* 0x000000ff00ff7812 */ /* 0x000fe2000782c0ff */
[----:B------:R-:W-:Y:S01]  /*1330*/  UMOV UR39, URZ ;  /* 0x0000003f00277c82 */ /* 0x000fe20008000000 */
[----:B------:R-:W-:-:S11]  /*1340*/  PLOP3.LUT P0, PT, PT, PT, PT, 0x80, 0x0 ;  /* 0x000000000000781c */ /* 0x000fd60003f0f070 */
[----:B------:R-:W-:Y:S05]  /*1350*/  @!P1 BRA `(.L_x_17) ;  /* 0x00000040001c9947 */ /* 0x000fea0003800000 */
[----:B------:R-:W-:Y:S01]  /*1360*/  ULDC UR4, c[0x0][0x28c] ;  /* 0x0000a30000047ab9 */ /* 0x000fe20000000800 */
[----:B------:R-:W-:Y:S01]  /*1370*/  LOP3.LUT R99, R22, 0x1, RZ, 0xfc, !PT ;  /* 0x0000000116637812 */ /* 0x000fe200078efcff */
[----:B------:R-:W-:Y:S01]  /*1380*/  UIADD3 UR4, UR4, 0x3f, URZ ;  /* 0x0000003f04047890 */ /* 0x000fe2000fffe03f */
[----:B------:R-:W-:Y:S01]  /*1390*/  LOP3.LUT R101, R19, 0x1, RZ, 0xfc, !PT ;  /* 0x0000000113657812 */ /* 0x000fe200078efcff */
[----:B------:R-:W-:Y:S01]  /*13a0*/  IMAD.MOV.U32 R89, RZ, RZ, 0x1 ;  /* 0x00000001ff597424 */ /* 0x000fe200078e00ff */
[C---:B------:R-:W-:Y:S01]  /*13b0*/  PRMT R92, R88.reuse, 0x7610, R92 ;  /* 0x00007610585c7816 */ /* 0x040fe2000000005c */
[----:B------:R-:W-:Y:S01]  /*13c0*/  USHF.R.S32.HI UR5, URZ, 0x1f, UR4 ;  /* 0x0000001f3f057899 */ /* 0x000fe20008011404 */
[----:B-----5:R-:W-:Y:S01]  /*13d0*/  IMAD.MOV.U32 R93, RZ, RZ, R90 ;  /* 0x000000ffff5d7224 */ /* 0x020fe200078e005a */
[----:B------:R-:W-:Y:S01]  /*13e0*/  PRMT R94, R88, 0x7610, R94 ;  /* 0x00007610585e7816 */ /* 0x000fe2000000005e */
[----:B------:R-:W-:Y:S01]  /*13f0*/  IMAD.MOV.U32 R96, RZ, RZ, R90 ;  /* 0x000000ffff607224 */ /* 0x000fe200078e005a */
[----:B------:R-:W-:Y:S01]  /*1400*/  ULEA.HI UR5, UR5, UR4, URZ, 0x6 ;  /* 0x0000000405057291 */ /* 0x000fe2000f8f303f */
[----:B------:R-:W-:Y:S01]  /*1410*/  ULDC.64 UR54, c[0x0][0x198] ;  /* 0x0000660000367ab9 */ /* 0x000fe20000000a00 */
[----:B------:R-:W-:Y:S01]  /*1420*/  UMOV UR48, URZ ;  /* 0x0000003f00307c82 */ /* 0x000fe20008000000 */
[----:B------:R-:W-:Y:S01]  /*1430*/  UMOV UR49, URZ ;  /* 0x0000003f00317c82 */ /* 0x000fe20008000000 */
[----:B------:R-:W-:Y:S01]  /*1440*/  USHF.R.S32.HI UR51, URZ, 0x6, UR5 ;  /* 0x000000063f337899 */ /* 0x000fe20008011405 */
[----:B------:R-:W-:Y:S01]  /*1450*/  UMOV UR50, URZ ;  /* 0x0000003f00327c82 */ /* 0x000fe20008000000 */
[----:B------:R-:W-:-:S10]  /*1460*/  UMOV UR39, URZ ;  /* 0x0000003f00277c82 */ /* 0x000fd40008000000 */
.L_x_91:
[----:B------:R-:W-:Y:S01]  /*1470*/  LOP3.LUT R0, R18, 0x80, RZ, 0xc0, !PT ;  /* 0x0000008012007812 */ /* 0x000fe200078ec0ff */
[----:B------:R-:W3:Y:S01]  /*1480*/  S2UR UR52, SR_CgaCtaId ;  /* 0x00000000003479c3 */ /* 0x000ee20000008800 */
[----:B------:R-:W-:Y:S02]  /*1490*/  UMOV UR53, 0x400 ;  /* 0x0000040000357882 */ /* 0x000fe40000000000 */
[----:B------:R-:W-:-:S06]  /*14a0*/  SHF.R.U32.HI R0, RZ, 0x7, R0 ;  /* 0x00000007ff007819 */ /* 0x000fcc0000011600 */
[----:B------:R-:W4:Y:S01]  /*14b0*/  SHFL.IDX PT, R0, R0, RZ, 0x1f ;  /* 0x00001fff00007589 */ /* 0x000f2200000e0000 */
[----:B---3--:R-:W-:Y:S01]  /*14c0*/  ULEA UR53, UR52, UR53, 0x18 ;  /* 0x0000003534357291 */ /* 0x008fe2000f8ec03f */
[----:B----4-:R-:W-:-:S13]  /*14d0*/  R2UR UR4, R0 ;  /* 0x00000000000472ca */ /* 0x010fda00000e0000 */
[----:B------:R-:W-:-:S04]  /*14e0*/  ULEA.HI UR5, UR4, UR4, URZ, 0x1 ;  /* 0x0000000404057291 */ /* 0x000fc8000f8f083f */
[----:B------:R-:W-:-:S04]  /*14f0*/  ULOP3.LUT UR5, UR5, 0x7fffe, URZ, 0xc0, !UPT ;  /* 0x0007fffe05057892 */ /* 0x000fc8000f8ec03f */
[----:B------:R-:W-:-:S03]  /*1500*/  UIADD3 UR5, UR4, -UR5, URZ ;  /* 0x8000000504057290 */ /* 0x000fc6000fffe03f */
[----:B------:R-:W-:Y:S01]  /*1510*/  ULDC UR4, c[0x0][0x28c] ;  /* 0x0000a30000047ab9 */ /* 0x000fe20000000800 */
[----:B------:R-:W-:Y:S01]  /*1520*/  ULEA UR5, UR5, UR53, 0xd ;  /* 0x0000003505057291 */ /* 0x000fe2000f8e683f */
[----:B------:R-:W-:-:S03]  /*1530*/  ISETP.LT.AND P0, PT, RZ, UR4, PT ;  /* 0x00000004ff007c0c */ /* 0x000fc6000bf01270 */
[----:B------:R-:W-:-:S04]  /*1540*/  UIADD3 UR5, UR5, 0x8400, URZ ;  /* 0x0000840005057890 */ /* 0x000fc8000fffe03f */
[----:B------:R-:W-:-:S04]  /*1550*/  USHF.R.U32.HI UR5, URZ, 0x4, UR5 ;  /* 0x000000043f057899 */ /* 0x000fc80008011605 */
[----:B------:R-:W-:Y:S02]  /*1560*/  ULOP3.LUT UR44, UR5, 0x3fff, URZ, 0xc0, !UPT ;  /* 0x00003fff052c7892 */ /* 0x000fe4000f8ec03f */
[----:B------:R-:W-:Y:S10]  /*1570*/  @P0 BRA `(.L_x_18) ;  /* 0x0000000000400947 */ /* 0x000ff40003800000 */
[----:B------:R-:W-:Y:S01]  /*1580*/  MOV R0, 0x0 ;  /* 0x0000000000007802 */ /* 0x000fe20000000f00 */
[----:B------:R-:W-:Y:S01]  /*1590*/  ULDC.64 UR4, c[0x4][0x70] ;  /* 0x01001c0000047ab9 */ /* 0x000fe20000000a00 */
[----:B------:R-:W-:Y:S01]  /*15a0*/  ULDC.64 UR6, c[0x4][0x8] ;  /* 0x0100020000067ab9 */ /* 0x000fe20000000a00 */
[----:B--2---:R-:W-:Y:S01]  /*15b0*/  IMAD.U32 R4, RZ, RZ, UR4 ;  /* 0x00000004ff047e24 */ /* 0x004fe2000f8e00ff */
[----:B------:R2:W3:Y:S01]  /*15c0*/  LDC.64 R14, c[0x4][R0] ;  /* 0x01000000000e7b82 */ /* 0x0004e20000000a00 */
[----:B------:R-:W-:Y:S01]  /*15d0*/  MOV R5, UR5 ;  /* 0x0000000500057c02 */ /* 0x000fe20008000f00 */
[----:B------:R-:W-:Y:S01]  /*15e0*/  ULDC.64 UR4, c[0x4][0x78] ;  /* 0x01001e0000047ab9 */ /* 0x000fe20000000a00 */
[----:B------:R-:W-:Y:S02]  /*15f0*/  IMAD.U32 R10, RZ, RZ, UR6 ;  /* 0x00000006ff0a7e24 */ /* 0x000fe4000f8e00ff */
[----:B------:R-:W-:Y:S02]  /*1600*/  IMAD.U32 R6, RZ, RZ, UR4 ;  /* 0x00000004ff067e24 */ /* 0x000fe4000f8e00ff */
[----:B------:R-:W-:-:S02]  /*1610*/  IMAD.U32 R7, RZ, RZ, UR5 ;  /* 0x00000005ff077e24 */ /* 0x000fc4000f8e00ff */
[----:B------:R-:W-:Y:S02]  /*1620*/  IMAD.U32 R11, RZ, RZ, UR7 ;  /* 0x00000007ff0b7e24 */ /* 0x000fe4000f8e00ff */
[----:B------:R-:W-:Y:S02]  /*1630*/  IMAD.MOV.U32 R8, RZ, RZ, 0x1e1 ;  /* 0x000001e1ff087424 */ /* 0x000fe400078e00ff */
[----:B------:R-:W-:Y:S02]  /*1640*/  IMAD.MOV.U32 R12, RZ, RZ, 0x1 ;  /* 0x00000001ff0c7424 */ /* 0x000fe400078e00ff */
[----:B--2---:R-:W-:-:S07]  /*1650*/  IMAD.MOV.U32 R13, RZ, RZ, RZ ;  /* 0x000000ffff0d7224 */ /* 0x004fce00078e00ff */
[----:B------:R-:W-:-:S07]  /*1660*/  LEPC R20, `(.L_x_18) ;  /* 0x000000001014794e */ /* 0x000fce0000000000 */
[----:B-1-3--:R-:W-:Y:S05]  /*1670*/  CALL.ABS.NOINC R14 ;  /* 0x000000000e007343 */ /* 0x00afea0003c00000 */
.L_x_18:
[----:B------:R-:W-:-:S13]  /*1680*/  ISETP.NE.AND P0, PT, R99, 0x3, PT ;  /* 0x000000036300780c */ /* 0x000fda0003f05270 */
[----:B------:R-:W-:Y:S05]  /*1690*/  @!P0 BRA `(.L_x_19) ;  /* 0x0000000000048947 */ /* 0x000fea0003800000 */
[----:B------:R-:W-:Y:S01]  /*16a0*/  BPT.TRAP 0x1 ;  /* 0x000000040000795c */ /* 0x000fe20000300000 */
.L_x_19:
[----:B------:R-:W-:Y:S01]  /*16b0*/  IMAD.U32 R3, RZ, RZ, UR50 ;  /* 0x00000032ff037e24 */ /* 0x000fe2000f8e00ff */
[----:B------:R-:W-:-:S04]  /*16c0*/  MOV R0, UR49 ;  /* 0x0000003100007c02 */ /* 0x000fc80008000f00 */
[----:B------:R-:W-:Y:S02]  /*16d0*/  LEA R3, R3, UR53, 0x3 ;  /* 0x0000003503037c11 */ /* 0x000fe4000f8e18ff */
[----:B------:R-:W-:-:S04]  /*16e0*/  SHF.L.U32 R0, R0, 0x1f, RZ ;  /* 0x0000001f00007819 */ /* 0x000fc800000006ff */
[----:B------:R3:W4:Y:S01]  /*16f0*/  SYNCS.PHASECHK.TRANS64.TRYWAIT P1, [R3+URZ], R0 ;  /* 0x00000000030075a7 */ /* 0x000722000802017f */
[----:B------:R-:W-:Y:S05]  /*1700*/  @!P0 BRA `(.L_x_20) ;  /* 0x0000000000048947 */ /* 0x000fea0003800000 */
[----:B------:R-:W-:Y:S01]  /*1710*/  BPT.TRAP 0x1 ;  /* 0x000000040000795c */ /* 0x000fe20000300000 */
.L_x_20:
[----:B----4-:R-:W-:Y:S05]  /*1720*/  @P1 BRA `(.L_x_21) ;  /* 0x0000000000081947 */ /* 0x010fea0003800000 */
[----:B------:R-:W4:Y:S02]  /*1730*/  SYNCS.PHASECHK.TRANS64.TRYWAIT P1, [R3+URZ], R0 ;  /* 0x00000000030075a7 */ /* 0x000f24000802017f */
[----:B----4-:R-:W-:Y:S05]  /*1740*/  @!P1 BRA `(.L_x_22) ;  /* 0x0000006400dc9947 */ /* 0x010fea0003800000 */
.L_x_21:
[----:B------:R-:W-:-:S04]  /*1750*/  UISETP.LT.AND UP0, UPT, UR51, 0x1, UPT ;  /* 0x000000013300788c */ /* 0x000fc8000bf01270 */
[----:B------:R-:W-:-:S06]  /*1760*/  USEL UR4, UR51, 0x1, UP0 ;  /* 0x0000000133047887 */ /* 0x000fcc0008000000 */
[----:B---34-:R-:W-:Y:S01]  /*1770*/  IMAD.U32 R0, RZ, RZ, UR4 ;  /* 0x00000004ff007e24 */ /* 0x018fe2000f8e00ff */
[----:B------:R-:W-:Y:S05]  /*1780*/  WARPSYNC.ALL ;  /* 0x0000000000007948 */ /* 0x000fea0003800000 */
[----:B------:R-:W-:-:S04]  /*1790*/  IADD3 R0, -R0, UR51, RZ ;  /* 0x0000003300007c10 */ /* 0x000fc8000fffe1ff */
[----:B------:R-:W-:Y:S01]  /*17a0*/  ISETP.GE.AND P1, PT, R0, 0x1, PT ;  /* 0x000000010000780c */ /* 0x000fe20003f26270 */
[----:B------:R-:W-:Y:S01]  /*17b0*/  UIADD3 UR4, UR53, 0x28400, URZ ;  /* 0x0002840035047890 */ /* 0x000fe2000fffe03f */
[----:B------:R-:W-:Y:S01]  /*17c0*/  WARPGROUP.ARRIVE ;  /* 0x00000000000079c5 */ /* 0x000fe20000000000 */
[----:B------:R-:W-:Y:S02]  /*17d0*/  ULOP3.LUT UR8, UR44, 0x10000, URZ, 0xfc, !UPT ;  /* 0x000100002c087892 */ /* 0x000fe4000f8efc3f */
[----:B------:R-:W-:Y:S02]  /*17e0*/  USHF.R.U32.HI UR4, URZ, 0x4, UR4 ;  /* 0x000000043f047899 */ /* 0x000fe40008011604 */
[----:B------:R-:W-:Y:S02]  /*17f0*/  ULEA UR11, UR50, UR8, 0xb ;  /* 0x00000008320b7291 */ /* 0x000fe4000f8e583f */
[----:B------:R-:W-:Y:S01]  /*1800*/  ULOP3.LUT UR4, UR4, 0x3fff, URZ, 0xc0, !UPT ;  /* 0x00003fff04047892 */ /* 0x000fe2000f8ec03f */
[----:B------:R-:W-:Y:S01]  /*1810*/  UMOV UR5, 0x40000040 ;  /* 0x4000004000057882 */ /* 0x000fe20000000000 */
[----:B------:R-:W-:-:S02]  /*1820*/  UMOV UR7, 0x40000040 ;  /* 0x4000004000077882 */ /* 0x000fc40000000000 */
[----:B------:R-:W-:Y:S02]  /*1830*/  ULOP3.LUT UR9, UR4, 0x10000, URZ, 0xfc, !UPT ;  /* 0x0001000004097892 */ /* 0x000fe4000f8efc3f */
[----:B------:R-:W-:Y:S02]  /*1840*/  UIADD3 UR12, UR11, 0x400, URZ ;  /* 0x000004000b0c7890 */ /* 0x000fe4000fffe03f */
[----:B------:R-:W-:Y:S01]  /*1850*/  ULEA UR10, UR50, UR9, 0x9 ;  /* 0x00000009320a7291 */ /* 0x000fe2000f8e483f */
[----:B------:R-:W-:-:S06]  /*1860*/  UMOV UR4, UR11 ;  /* 0x0000000b00047c82 */ /* 0x000fcc0008000000 */
[----:B------:R-:W-:Y:S02]  /*1870*/  UMOV UR6, UR10 ;  /* 0x0000000a00067c82 */ /* 0x000fe40008000000 */
[----:B------:R-:W-:Y:S01]  /*1880*/  HGMMA.64x64x16.F32 R56, gdesc[UR4], RZ, !UPT, gsb0 ;  /* 0x00e00000043879f0 */ /* 0x000fe2000c0008ff */
[----:B------:R-:W-:Y:S01]  /*1890*/  UMOV UR4, UR12 ;  /* 0x0000000c00047c82 */ /* 0x000fe20008000000 */
[----:B------:R-:W-:Y:S01]  /*18a0*/  UMOV UR5, 0x40000040 ;  /* 0x4000004000057882 */ /* 0x000fe20000000000 */
[----:B------:R-:W-:Y:S01]  /*18b0*/  UIADD3 UR12, UR11, 0x402, URZ ;  /* 0x000004020b0c7890 */ /* 0x000fe2000fffe03f */
[----:B------:R-:W-:Y:S02]  /*18c0*/  WARPGROUP.DEPBAR.LE gsb0, 0x0 ;  /* 0x00008000000079c5 */ /* 0x000fe40000010000 */
[----:B------:R-:W-:-:S06]  /*18d0*/  WARPGROUP.ARRIVE ;  /* 0x00000000000079c5 */ /* 0x000fcc0000000000 */
[----:B------:R-:W-:Y:S01]  /*18e0*/  HGMMA.64x64x16.F32 R24, gdesc[UR4], RZ, !UPT, gsb0 ;  /* 0x00e00000041879f0 */ /* 0x000fe2000c0008ff */
[----:B------:R-:W-:Y:S02]  /*18f0*/  UIADD3 UR4, UR11, 0x2, URZ ;  /* 0x000000020b047890 */ /* 0x000fe4000fffe03f */
[----:B------:R-:W-:Y:S01]  /*1900*/  UIADD3 UR6, UR10, 0x2, URZ ;  /* 0x000000020a067890 */ /* 0x000fe2000fffe03f */
[----:B------:R-:W-:Y:S01]  /*1910*/  UMOV UR5, 0x40000040 ;  /* 0x4000004000057882 */ /* 0x000fe20000000000 */
[----:B------:R-:W-:Y:S01]  /*1920*/  UMOV UR7, 0x40000040 ;  /* 0x4000004000077882 */ /* 0x000fe20000000000 */
[----:B------:R-:W-:Y:S02]  /*1930*/  WARPGROUP.DEPBAR.LE gsb0, 0x0 ;  /* 0x00008000000079c5 */ /* 0x000fe40000010000 */
[----:B------:R-:W-:-:S06]  /*1940*/  WARPGROUP.ARRIVE ;  /* 0x00000000000079c5 */ /* 0x000fcc0000000000 */
[----:B------:R-:W-:Y:S01]  /*1950*/  HGMMA.64x64x16.F32 R56, gdesc[UR4], R56, gsb0 ;  /* 0x00e00000043879f0 */ /* 0x000fe20008000838 */
[----:B------:R-:W-:Y:S01]  /*1960*/  UMOV UR4, UR12 ;  /* 0x0000000c00047c82 */ /* 0x000fe20008000000 */
[----:B------:R-:W-:Y:S01]  /*1970*/  UMOV UR5, 0x40000040 ;  /* 0x4000004000057882 */ /* 0x000fe20000000000 */
[----:B------:R-:W-:Y:S01]  /*1980*/  UIADD3 UR12, UR11, 0x404, URZ ;  /* 0x000004040b0c7890 */ /* 0x000fe2000fffe03f */
[----:B------:R-:W-:Y:S02]  /*1990*/  WARPGROUP.DEPBAR.LE gsb0, 0x0 ;  /* 0x00008000000079c5 */ /* 0x000fe40000010000 */
[----:B------:R-:W-:-:S06]  /*19a0*/  WARPGROUP.ARRIVE ;  /* 0x00000000000079c5 */ /* 0x000fcc0000000000 */
[----:B------:R-:W-:Y:S01]  /*19b0*/  HGMMA.64x64x16.F32 R24, gdesc[UR4], R24, gsb0 ;  /* 0x00e00000041879f0 */ /* 0x000fe20008000818 */
        /* <DEDUP_REMOVED lines=9> */
[----:B------:R-:W-:Y:S02]  /*1a50*/  WARPGROUP.DEPBAR.LE gsb0, 0x0 ;  /* 0x00008000000079c5 */ /* 0x000fe40000010000 */
[----:B------:R-:W-:-:S06]  /*1a60*/  WARPGROUP.ARRIVE ;  /* 0x00000000000079c5 */ /* 0x000fcc0000000000 */
[----:B------:R-:W-:Y:S01]  /*1a70*/  HGMMA.64x64x16.F32 R24, gdesc[UR4], R24, gsb0 ;  /* 0x00e00000041879f0 */ /* 0x000fe20008000818 */
[----:B------:R-:W-:Y:S02]  /*1a80*/  UIADD3 UR4, UR11, 0x6, URZ ;  /* 0x000000060b047890 */ /* 0x000fe4000fffe03f */
[----:B------:R-:W-:Y:S01]  /*1a90*/  UIADD3 UR6, UR10, 0x6, URZ ;  /* 0x000000060a067890 */ /* 0x000fe2000fffe03f */
[----:B------:R-:W-:Y:S01]  /*1aa0*/  UMOV UR5, 0x40000040 ;  /* 0x4000004000057882 */ /* 0x000fe20000000000 */
[----:B------:R-:W-:Y:S01]  /*1ab0*/  UMOV UR7, 0x40000040 ;  /* 0x4000004000077882 */ /* 0x000fe20000000000 */
[----:B------:R-:W-:Y:S01]  /*1ac0*/  UIADD3 UR11, UR11, 0x406, URZ ;  /* 0x000004060b0b7890 */ /* 0x000fe2000fffe03f */
[----:B------:R-:W-:Y:S02]  /*1ad0*/  WARPGROUP.DEPBAR.LE gsb0, 0x0 ;  /* 0x00008000000079c5 */ /* 0x000fe40000010000 */
[----:B------:R-:W-:-:S06]  /*1ae0*/  WARPGROUP.ARRIVE ;  /* 0x00000000000079c5 */ /* 0x000fcc0000000000 */
[----:B------:R-:W-:Y:S01]  /*1af0*/  HGMMA.64x64x16.F32 R56, gdesc[UR4], R56, gsb0 ;  /* 0x00e00000043879f0 */ /* 0x000fe20008000838 */
[----:B------:R-:W-:Y:S01]  /*1b00*/  UMOV UR4, UR11 ;  /* 0x0000000b00047c82 */ /* 0x000fe20008000000 */
[----:B------:R-:W-:Y:S01]  /*1b10*/  UMOV UR5, 0x40000040 ;  /* 0x4000004000057882 */ /* 0x000fe20000000000 */
[----:B------:R-:W-:Y:S02]  /*1b20*/  WARPGROUP.DEPBAR.LE gsb0, 0x0 ;  /* 0x00008000000079c5 */ /* 0x000fe40000010000 */
[----:B------:R-:W-:-:S06]  /*1b30*/  WARPGROUP.ARRIVE ;  /* 0x00000000000079c5 */ /* 0x000fcc0000000000 */
[----:B------:R-:W-:Y:S03]  /*1b40*/  HGMMA.64x64x16.F32 R24, gdesc[UR4], R24, gsb0 ;  /* 0x00e00000041879f0 */ /* 0x000fe60008000818 */
[----:B------:R-:W-:Y:S02]  /*1b50*/  WARPGROUP.DEPBAR.LE gsb0, 0x0 ;  /* 0x00008000000079c5 */ /* 0x000fe40000010000 */
[----:B------:R-:W-:Y:S05]  /*1b60*/  @!P1 BRA `(.L_x_23) ;  /* 0x00000004006c9947 */ /* 0x000fea0003800000 */
[----:B------:R-:W-:Y:S02]  /*1b70*/  UIADD3 UR10, UR50, 0x1, URZ ;  /* 0x00000001320a7890 */ /* 0x000fe4000fffe03f */
[----:B------:R-:W-:Y:S02]  /*1b80*/  UMOV UR11, UR50 ;  /* 0x00000032000b7c82 */ /* 0x000fe40008000000 */
[----:B------:R-:W-:-:S04]  /*1b90*/  UISETP.NE.AND UP0, UPT, UR10, 0x4, UPT ;  /* 0x000000040a00788c */ /* 0x000fc8000bf05270 */
[----:B------:R-:W-:Y:S02]  /*1ba0*/  USEL UR4, URZ, 0x1, UP0 ;  /* 0x000000013f047887 */ /* 0x000fe40008000000 */
[----:B------:R-:W-:Y:S02]  /*1bb0*/  USEL UR10, UR10, URZ, UP0 ;  /* 0x0000003f0a0a7287 */ /* 0x000fe40008000000 */
[----:B------:R-:W-:-:S06]  /*1bc0*/  ULOP3.LUT UR4, UR49, UR4, URZ, 0x3c, !UPT ;  /* 0x0000000431047292 */ /* 0x000fcc000f8e3c3f */
[----:B--2---:R-:W-:-:S07]  /*1bd0*/  IMAD.U32 R5, RZ, RZ, UR4 ;  /* 0x00000004ff057e24 */ /* 0x004fce000f8e00ff */
.L_x_30:
[----:B--23--:R-:W-:Y:S05]  /*1be0*/  @!P0 BRA `(.L_x_24) ;  /* 0x0000000000048947 */ /* 0x00cfea0003800000 */
[----:B------:R-:W-:Y:S01]  /*1bf0*/  BPT.TRAP 0x1 ;  /* 0x000000040000795c */ /* 0x000fe20000300000 */
.L_x_24:
[----:B------:R-:W-:Y:S01]  /*1c00*/  ULEA UR4, UR10, UR53, 0x3 ;  /* 0x000000350a047291 */ /* 0x000fe2000f8e183f */
[----:B------:R-:W-:-:S08]  /*1c10*/  SHF.L.U32 R3, R5, 0x1f, RZ ;  /* 0x0000001f05037819 */ /* 0x000fd000000006ff */
[----:B------:R2:W3:Y:S01]  /*1c20*/  SYNCS.PHASECHK.TRANS64.TRYWAIT P1, [UR4], R3 ;  /* 0x00000003ff0075a7 */ /* 0x0004e20008020144 */
[----:B------:R-:W-:Y:S05]  /*1c30*/  @!P0 BRA `(.L_x_25) ;  /* 0x0000000000048947 */ /* 0x000fea0003800000 */
[----:B------:R-:W-:Y:S01]  /*1c40*/  BPT.TRAP 0x1 ;  /* 0x000000040000795c */ /* 0x000fe20000300000 */
.L_x_25:
[----:B---3--:R-:W-:Y:S05]  /*1c50*/  @P1 BRA `(.L_x_26) ;  /* 0x0000000000081947 */ /* 0x008fea0003800000 */
[----:B------:R-:W3:Y:S02]  /*1c60*/  SYNCS.PHASECHK.TRANS64.TRYWAIT P1, [UR4], R3 ;  /* 0x00000003ff0075a7 */ /* 0x000ee40008020144 */
[----:B---3--:R-:W-:Y:S05]  /*1c70*/  @!P1 BRA `(.L_x_27) ;  /* 0x0000006000a49947 */ /* 0x008fea0003800000 */
.L_x_26:
[----:B------:R-:W-:Y:S01]  /*1c80*/  ULEA UR12, UR10, UR9, 0x9 ;  /* 0x000000090a0c7291 */ /* 0x000fe2000f8e483f */
[----:B------:R-:W-:Y:S01]  /*1c90*/  WARPGROUP.ARRIVE ;  /* 0x00000000000079c5 */ /* 0x000fe20000000000 */
[----:B------:R-:W-:Y:S01]  /*1ca0*/  ULEA UR13, UR10, UR8, 0xb ;  /* 0x000000080a0d7291 */ /* 0x000fe2000f8e583f */
[----:B------:R-:W-:Y:S01]  /*1cb0*/  UMOV UR7, 0x40000040 ;  /* 0x4000004000077882 */ /* 0x000fe20000000000 */
[----:B------:R-:W-:Y:S02]  /*1cc0*/  UMOV UR5, 0x40000040 ;  /* 0x4000004000057882 */ /* 0x000fe40000000000 */
[----:B------:R-:W-:Y:S01]  /*1cd0*/  UIADD3 UR14, UR13, 0x400, URZ ;  /* 0x000004000d0e7890 */ /* 0x000fe2000fffe03f */
[----:B------:R-:W-:Y:S02]  /*1ce0*/  UMOV UR6, UR12 ;  /* 0x0000000c00067c82 */ /* 0x000fe40008000000 */
[----:B------:R-:W-:Y:S02]  /*1cf0*/  UMOV UR4, UR13 ;  /* 0x0000000d00047c82 */ /* 0x000fe40008000000 */
[----:B------:R-:W-:Y:S01]  /*1d00*/  HGMMA.64x64x16.F32 R56, gdesc[UR4], R56, gsb0 ;  /* 0x00e00000043879f0 */ /* 0x000fe20008000838 */
[----:B------:R-:W-:Y:S01]  /*1d10*/  UMOV UR5, 0x40000040 ;  /* 0x4000004000057882 */ /* 0x000fe20000000000 */
[----:B------:R-:W-:Y:S01]  /*1d20*/  UMOV UR4, UR14 ;  /* 0x0000000e00047c82 */ /* 0x000fe20008000000 */
[----:B------:R-:W-:Y:S01]  /*1d30*/  UIADD3 UR14, UR13, 0x402, URZ ;  /* 0x000004020d0e7890 */ /* 0x000fe2000fffe03f */
[----:B------:R-:W-:-:S02]  /*1d40*/  WARPGROUP.DEPBAR.LE gsb0, 0x0 ;  /* 0x00008000000079c5 */ /* 0x000fc40000010000 */
        /* <DEDUP_REMOVED lines=42> */
[----:B------:R-:W-:Y:S01]  /*1ff0*/  BPT.TRAP 0x1 ;  /* 0x000000040000795c */ /* 0x000fe20000300000 */
.L_x_28:
[----:B------:R-:W-:Y:S01]  /*2000*/  ULEA UR4, UR11, UR53, 0x3 ;  /* 0x000000350b047291 */ /* 0x000fe2000f8e183f */
[----:B------:R-:W-:-:S03]  /*2010*/  ISETP.GT.U32.AND P1, PT, R22, 0x1, PT ;  /* 0x000000011600780c */ /* 0x000fc60003f24070 */
[----:B------:R-:W-:-:S04]  /*2020*/  UIADD3 UR4, UR4, 0x20, URZ ;  /* 0x0000002004047890 */ /* 0x000fc8000fffe03f */
[----:B------:R-:W-:-:S09]  /*2030*/  UPRMT UR4, URZ, 0x654, UR4 ;  /* 0x000006543f047896 */ /* 0x000fd20008000004 */
[----:B------:R-:W-:Y:S01]  /*2040*/  SYNCS.ARRIVE.TRANS64.RED.A1T0 RZ, [UR4], RZ ;  /* 0x000000ffffff79a7 */ /* 0x000fe20008100404 */
[----:B------:R-:W-:Y:S05]  /*2050*/  @P1 BRA `(.L_x_29) ;  /* 0x0000000000041947 */ /* 0x000fea0003800000 */
[----:B------:R-:W-:Y:S01]  /*2060*/  BPT.TRAP 0x1 ;  /* 0x000000040000795c */ /* 0x000fe20000300000 */
.L_x_29:
[----:B------:R-:W-:Y:S01]  /*2070*/  UIADD3 UR10, UR10, 0x1, URZ ;  /* 0x000000010a0a7890 */ /* 0x000fe2000fffe03f */
[C---:B------:R-:W-:Y:S01]  /*2080*/  ISETP.GT.AND P1, PT, R0.reuse, 0x1, PT ;  /* 0x000000010000780c */ /* 0x040fe20003f24270 */
[----:B------:R-:W-:Y:S01]  /*2090*/  UIADD3 UR11, UR11, 0x1, URZ ;  /* 0x000000010b0b7890 */ /* 0x000fe2000fffe03f */
[----:B------:R-:W-:Y:S01]  /*20a0*/  VIADD R0, R0, 0xffffffff ;  /* 0xffffffff00007836 */ /* 0x000fe20000000000 */
[----:B------:R-:W-:Y:S02]  /*20b0*/  UISETP.NE.AND UP0, UPT, UR10, 0x4, UPT ;  /* 0x000000040a00788c */ /* 0x000fe4000bf05270 */
[----:B------:R-:W-:Y:S02]  /*20c0*/  UISETP.NE.AND UP1, UPT, UR11, 0x4, UPT ;  /* 0x000000040b00788c */ /* 0x000fe4000bf25270 */
[----:B------:R-:W-:Y:S02]  /*20d0*/  USEL UR4, URZ, 0x1, UP0 ;  /* 0x000000013f047887 */ /* 0x000fe40008000000 */
[----:B------:R-:W-:-:S02]  /*20e0*/  USEL UR10, UR10, URZ, UP0 ;  /* 0x0000003f0a0a7287 */ /* 0x000fc40008000000 */
[----:B------:R-:W-:Y:S02]  /*20f0*/  USEL UR11, UR11, URZ, UP1 ;  /* 0x0000003f0b0b7287 */ /* 0x000fe40008800000 */
[----:B------:R-:W-:Y:S01]  /*2100*/  LOP3.LUT R5, R5, UR4, RZ, 0x3c, !PT ;  /* 0x0000000405057c12 */ /* 0x000fe2000f8e3cff */
[----:B------:R-:W-:Y:S09]  /*2110*/  @P1 BRA `(.L_x_30) ;  /* 0xfffffff800b01947 */ /* 0x000ff2000383ffff */
.L_x_23:
[----:B------:R-:W4:Y:S02]  /*2120*/  LDC R0, c[0x0][0x28c] ;  /* 0x0000a300ff007b82 */ /* 0x000f240000000800 */
[----:B----4-:R-:W-:-:S13]  /*2130*/  ISETP.GE.AND P1, PT, R0, 0x1, PT ;  /* 0x000000010000780c */ /* 0x010fda0003f26270 */
[----:B------:R-:W-:Y:S05]  /*2140*/  @!P1 BRA `(.L_x_31) ;  /* 0x0000000000349947 */ /* 0x000fea0003800000 */
[----:B------:R-:W-:Y:S05]  /*2150*/  @!P0 BRA `(.L_x_32) ;  /* 0x0000000000048947 */ /* 0x000fea0003800000 */
[----:B------:R-:W-:Y:S01]  /*2160*/  BPT.TRAP 0x1 ;  /* 0x000000040000795c */ /* 0x000fe20000300000 */
.L_x_32:
[----:B------:R-:W-:Y:S01]  /*2170*/  UISETP.LT.AND UP0, UPT, UR51, 0x1, UPT ;  /* 0x000000013300788c */ /* 0x000fe2000bf01270 */
[----:B------:R-:W-:-:S03]  /*2180*/  ISETP.GT.U32.AND P0, PT, R22, 0x1, PT ;  /* 0x000000011600780c */ /* 0x000fc60003f04070 */
[----:B------:R-:W-:-:S04]  /*2190*/  USEL UR4, UR51, 0x1, UP0 ;  /* 0x0000000133047887 */ /* 0x000fc80008000000 */
[----:B------:R-:W-:-:S04]  /*21a0*/  UIADD3 UR4, UR50, UR51, -UR4 ;  /* 0x0000003332047290 */ /* 0x000fc8000fffe804 */
[----:B------:R-:W-:-:S04]  /*21b0*/  USHF.L.U32 UR4, UR4, 0x3, URZ ;  /* 0x0000000304047899 */ /* 0x000fc8000800063f */
[----:B------:R-:W-:-:S04]  /*21c0*/  ULOP3.LUT UR4, UR4, 0x18, URZ, 0xc0, !UPT ;  /* 0x0000001804047892 */ /* 0x000fc8000f8ec03f */
[----:B------:R-:W-:-:S04]  /*21d0*/  UIADD3 UR4, UR53, 0x20, UR4 ;  /* 0x0000002035047890 */ /* 0x000fc8000fffe004 */
[----:B------:R-:W-:-:S09]  /*21e0*/  UPRMT UR4, URZ, 0x654, UR4 ;  /* 0x000006543f047896 */ /* 0x000fd20008000004 */
[----:B------:R-:W-:Y:S01]  /*21f0*/  SYNCS.ARRIVE.TRANS64.RED.A1T0 RZ, [UR4], RZ ;  /* 0x000000ffffff79a7 */ /* 0x000fe20008100404 */
[----:B------:R-:W-:Y:S05]  /*2200*/  @P0 BRA `(.L_x_31) ;  /* 0x0000000000040947 */ /* 0x000fea0003800000 */
[----:B------:R-:W-:Y:S01]  /*2210*/  BPT.TRAP 0x1 ;  /* 0x000000040000795c */ /* 0x000fe20000300000 */
.L_x_31:
[----:B------:R-:W-:Y:S01]  /*2220*/  UIADD3 UR4, UR53, 0x200, URZ ;  /* 0x0000020035047890 */ /* 0x000fe2000fffe03f */
[----:B------:R-:W-:Y:S02]  /*2230*/  R2UR UR46, R95 ;  /* 0x000000005f2e72ca */ /* 0x000fe400000e0000 */
[----:B------:R-:W-:Y:S01]  /*2240*/  R2UR UR45, R97 ;  /* 0x00000000612d72ca */ /* 0x000fe200000e0000 */
[----:B------:R-:W-:-:S06]  /*2250*/  ULOP3.LUT UP0, URZ, UR4, 0x1bf, URZ, 0xc0, !UPT ;  /* 0x000001bf043f7892 */ /* 0x000fcc000f80c03f */
[----:B------:R-:W-:-:S04]  /*2260*/  PLOP3.LUT P0, PT, PT, PT, UP0, 0x80, 0x0 ;  /* 0x000000000000781c */ /* 0x000fc80003f0f008 */
[----:B------:R-:W-:Y:S02]  /*2270*/  USHF.L.U32 UR46, UR46, 0x8, URZ ;  /* 0x000000082e2e7899 */ /* 0x000fe4000800063f */
[----:B------:R-:W-:-:S07]  /*2280*/  USHF.L.U32 UR45, UR45, 0x6, URZ ;  /* 0x000000062d2d7899 */ /* 0x000fce000800063f */
[----:B------:R-:W-:Y:S05]  /*2290*/  @!P0 BRA `(.L_x_33) ;  /* 0x00000000007c8947 */ /* 0x000fea0003800000 */
[----:B------:R-:W-:Y:S01]  /*22a0*/  MOV R23, 0x0 ;  /* 0x0000000000177802 */ /* 0x000fe20000000f00 */
[----:B------:R-:W-:Y:S01]  /*22b0*/  ULDC.64 UR4, c[0x4][0x80] ;  /* 0x0100200000047ab9 */ /* 0x000fe20000000a00 */
[----:B------:R-:W-:Y:S01]  /*22c0*/  ULDC.64 UR6, c[0x4][0x10] ;  /* 0x0100040000067ab9 */ /* 0x000fe20000000a00 */
[----:B--23--:R-:W-:Y:S01]  /*22d0*/  IMAD.U32 R4, RZ, RZ, UR4 ;  /* 0x00000004ff047e24 */ /* 0x00cfe2000f8e00ff */
[----:B------:R2:W3:Y:S01]  /*22e0*/  LDC.64 R14, c[0x4][R23] ;  /* 0x01000000170e7b82 */ /* 0x0004e20000000a00 */
[----:B------:R-:W-:Y:S01]  /*22f0*/  IMAD.U32 R5, RZ, RZ, UR5 ;  /* 0x00000005ff057e24 */ /* 0x000fe2000f8e00ff */
[----:B------:R-:W-:Y:S01]  /*2300*/  ULDC.64 UR4, c[0x4][0x88] ;  /* 0x0100220000047ab9 */ /* 0x000fe20000000a00 */
[----:B------:R-:W-:Y:S01]  /*2310*/  IMAD.U32 R10, RZ, RZ, UR6 ;  /* 0x00000006ff0a7e24 */ /* 0x000fe2000f8e00ff */
[----:B------:R-:W-:Y:S01]  /*2320*/  MOV R11, UR7 ;  /* 0x00000007000b7c02 */ /* 0x000fe20008000f00 */
[----:B------:R-:W-:Y:S02]  /*2330*/  IMAD.U32 R6, RZ, RZ, UR4 ;  /* 0x00000004ff067e24 */ /* 0x000fe4000f8e00ff */
[----:B------:R-:W-:-:S02]  /*2340*/  IMAD.U32 R7, RZ, RZ, UR5 ;  /* 0x00000005ff077e24 */ /* 0x000fc4000f8e00ff */
[----:B------:R-:W-:Y:S02]  /*2350*/  IMAD.MOV.U32 R8, RZ, RZ, 0x70 ;  /* 0x00000070ff087424 */ /* 0x000fe400078e00ff */
[----:B------:R-:W-:Y:S02]  /*2360*/  IMAD.MOV.U32 R12, RZ, RZ, 0x1 ;  /* 0x00000001ff0c7424 */ /* 0x000fe400078e00ff */
[----:B--2---:R-:W-:-:S07]  /*2370*/  IMAD.MOV.U32 R13, RZ, RZ, RZ ;  /* 0x000000ffff0d7224 */ /* 0x004fce00078e00ff */
[----:B------:R-:W-:-:S07]  /*2380*/  LEPC R20, `(.L_x_34) ;  /* 0x000000001014794e */ /* 0x000fce0000000000 */
[----:B-1-3--:R-:W-:Y:S05]  /*2390*/  CALL.ABS.NOINC R14 ;  /* 0x000000000e007343 */ /* 0x00afea0003c00000 */
.L_x_34:
[----:B------:R1:W2:Y:S01]  /*23a0*/  LDC.64 R14, c[0x4][R23] ;  /* 0x01000000170e7b82 */ /* 0x0002a20000000a00 */
[----:B------:R-:W-:Y:S01]  /*23b0*/  ULDC.64 UR4, c[0x4][0x80] ;  /* 0x0100200000047ab9 */ /* 0x000fe20000000a00 */
[----:B------:R-:W-:Y:S01]  /*23c0*/  ULDC.64 UR6, c[0x4][0x10] ;  /* 0x0100040000067ab9 */ /* 0x000fe20000000a00 */
[----:B------:R-:W-:Y:S01]  /*23d0*/  IMAD.U32 R4, RZ, RZ, UR4 ;  /* 0x00000004ff047e24 */ /* 0x000fe2000f8e00ff */
[----:B------:R-:W-:Y:S01]  /*23e0*/  MOV R11, UR7 ;  /* 0x00000007000b7c02 */ /* 0x000fe20008000f00 */
[----:B------:R-:W-:Y:S01]  /*23f0*/  IMAD.U32 R5, RZ, RZ, UR5 ;  /* 0x00000005ff057e24 */ /* 0x000fe2000f8e00ff */
[----:B------:R-:W-:Y:S01]  /*2400*/  ULDC.64 UR4, c[0x4][0x88] ;  /* 0x0100220000047ab9 */ /* 0x000fe20000000a00 */
[----:B------:R-:W-:Y:S02]  /*2410*/  IMAD.U32 R10, RZ, RZ, UR6 ;  /* 0x00000006ff0a7e24 */ /* 0x000fe4000f8e00ff */
[----:B------:R-:W-:Y:S02]  /*2420*/  IMAD.U32 R6, RZ, RZ, UR4 ;  /* 0x00000004ff067e24 */ /* 0x000fe4000f8e00ff */
[----:B------:R-:W-:-:S02]  /*2430*/  IMAD.U32 R7, RZ, RZ, UR5 ;  /* 0x00000005ff077e24 */ /* 0x000fc4000f8e00ff */
[----:B------:R-:W-:Y:S02]  /*2440*/  IMAD.MOV.U32 R8, RZ, RZ, 0x70 ;  /* 0x00000070ff087424 */ /* 0x000fe400078e00ff */
[----:B------:R-:W-:Y:S02]  /*2450*/  IMAD.MOV.U32 R12, RZ, RZ, 0x1 ;  /* 0x00000001ff0c7424 */ /* 0x000fe400078e00ff */
[----:B-1----:R-:W-:-:S07]  /*2460*/  IMAD.MOV.U32 R13, RZ, RZ, RZ ;  /* 0x000000ffff0d7224 */ /* 0x002fce00078e00ff */
[----:B------:R-:W-:-:S07]  /*2470*/  LEPC R20, `(.L_x_33) ;  /* 0x000000001014794e */ /* 0x000fce0000000000 */
[----:B--2---:R-:W-:Y:S05]  /*2480*/  CALL.ABS.NOINC R14 ;  /* 0x000000000e007343 */ /* 0x004fea0003c00000 */
.L_x_33:
[----:B--23--:R-:W2:Y:S01]  /*2490*/  LDC R4, c[0x0][0x288] ;  /* 0x0000a200ff047b82 */ /* 0x00cea20000000800 */
[----:B------:R-:W-:Y:S01]  /*24a0*/  ULDC.64 UR4, c[0x0][0x590] ;  /* 0x0001640000047ab9 */ /* 0x000fe20000000a00 */
[----:B------:R-:W-:Y:S01]  /*24b0*/  SHF.R.U32.HI R0, RZ, 0x2, R18 ;  /* 0x00000002ff007819 */ /* 0x000fe20000011612 */
[----:B------:R-:W-:Y:S01]  /*24c0*/  IMAD.U32 R103, RZ, RZ, UR4 ;  /* 0x00000004ff677e24 */ /* 0x000fe2000f8e00ff */
[----:B------:R-:W-:Y:S01]  /*24d0*/  LOP3.LUT R6, R18, 0xe0, RZ, 0xc0, !PT ;  /* 0x000000e012067812 */ /* 0x000fe200078ec0ff */
[----:B------:R-:W-:Y:S01]  /*24e0*/  IMAD.U32 R105, RZ, RZ, UR5 ;  /* 0x00000005ff697e24 */ /* 0x000fe2000f8e00ff */
[----:B------:R-:W-:Y:S01]  /*24f0*/  LOP3.LUT R7, R0, 0x7, RZ, 0xc0, !PT ;  /* 0x0000000700077812 */ /* 0x000fe200078ec0ff */
[----:B------:R-:W-:Y:S01]  /*2500*/  ULDC UR4, c[0x0][0x284] ;  /* 0x0000a10000047ab9 */ /* 0x000fe20000000800 */
[----:B------:R-:W-:Y:S02]  /*2510*/  ISETP.NE.U32.AND P0, PT, R103, RZ, PT ;  /* 0x000000ff6700720c */ /* 0x000fe40003f05070 */
[----:B------:R-:W-:-:S02]  /*2520*/  LOP3.LUT R3, R18, 0x3, RZ, 0xc0, !PT ;  /* 0x0000000312037812 */ /* 0x000fc400078ec0ff */
[----:B------:R-:W-:Y:S02]  /*2530*/  ISETP.NE.AND.EX P0, PT, R105, RZ, PT, P0 ;  /* 0x000000ff6900720c */ /* 0x000fe40003f05300 */
[----:B------:R-:W-:-:S04]  /*2540*/  SHF.R.U32.HI R0, RZ, 0x1, R6 ;  /* 0x00000001ff007819 */ /* 0x000fc80000011606 */
[----:B------:R-:W-:-:S05]  /*2550*/  IADD3 R0, -R0, UR4, -R7 ;  /* 0x0000000400007c10 */ /* 0x000fca000fffe907 */
[----:B------:R-:W-:Y:S02]  /*2560*/  IMAD R95, R95, -0x100, R0 ;  /* 0xffffff005f5f7824 */ /* 0x000fe400078e0200 */
[----:B--2---:R-:W-:-:S04]  /*2570*/  IMAD R4, R3, -0x2, R4 ;  /* 0xfffffffe03047824 */ /* 0x004fc800078e0204 */
[----:B------:R-:W-:Y:S01]  /*2580*/  IMAD R97, R97, -0x40, R4 ;  /* 0xffffffc061617824 */ /* 0x000fe200078e0204 */
[----:B------:R-:W-:Y:S06]  /*2590*/  @!P0 BRA `(.L_x_35) ;  /* 0x0000000000548947 */ /* 0x000fec0003800000 */
[----:B------:R-:W-:Y:S02]  /*25a0*/  ULDC.64 UR4, c[0x0][0x588] ;  /* 0x0001620000047ab9 */ /* 0x000fe40000000a00 */
[----:B------:R-:W-:-:S04]  /*25b0*/  ISETP.NE.U32.AND P1, PT, RZ, UR4, PT ;  /* 0x00000004ff007c0c */ /* 0x000fc8000bf25070 */
[----:B------:R-:W-:-:S13]  /*25c0*/  ISETP.NE.AND.EX P1, PT, RZ, UR5, PT, P1 ;  /* 0x00000005ff007c0c */ /* 0x000fda000bf25310 */
[----:B------:R-:W-:Y:S05]  /*25d0*/  @!P1 BRA `(.L_x_36) ;  /* 0x0000000000289947 */ /* 0x000fea0003800000 */
[----:B------:R-:W2:Y:S01]  /*25e0*/  LDC.64 R4, c[0x0][0x588] ;  /* 0x00016200ff047b82 */ /* 0x000ea20000000a00 */
[----:B------:R-:W-:-:S04]  /*25f0*/  IMAD R3, R103, UR47, RZ ;  /* 0x0000002f67037c24 */ /* 0x000fc8000f8e02ff */
[----:B--2---:R-:W-:-:S05]  /*2600*/  IMAD.WIDE R4, R3, 0x4, R4 ;  /* 0x0000000403047825 */ /* 0x004fca00078e0204 */
[----:B------:R-:W2:Y:S01]  /*2610*/  LDG.E R90, desc[UR42][R4.64] ;  /* 0x0000002a045a7981 */ /* 0x000ea2000c1e1900 */
[----:B------:R-:W-:Y:S02]  /*2620*/  IMAD.MOV.U32 R88, RZ, RZ, 0x1 ;  /* 0x00000001ff587424 */ /* 0x000fe400078e00ff */
[----:B------:R-:W-:Y:S02]  /*2630*/  IMAD.MOV.U32 R92, RZ, RZ, 0x1 ;  /* 0x00000001ff5c7424 */ /* 0x000fe400078e00ff */
[----:B------:R-:W-:Y:S01]  /*2640*/  IMAD.MOV.U32 R94, RZ, RZ, 0x1 ;  /* 0x00000001ff5e7424 */ /* 0x000fe200078e00ff */
[----:B--2---:R-:W-:Y:S01]  /*2650*/  MOV R93, R90 ;  /* 0x0000005a005d7202 */ /* 0x004fe20000000f00 */
[----:B------:R-:W-:Y:S01]  /*2660*/  IMAD.MOV.U32 R96, RZ, RZ, R90 ;  /* 0x000000ffff607224 */ /* 0x000fe200078e005a */
[----:B------:R-:W-:Y:S06]  /*2670*/  BRA `(.L_x_35) ;  /* 0x00000000001c7947 */ /* 0x000fec0003800000 */
.L_x_36:
[----:B------:R-:W-:Y:S01]  /*2680*/  ULDC UR4, c[0x0][0x580] ;  /* 0x0001600000047ab9 */ /* 0x000fe20000000800 */
[----:B------:R-:W-:Y:S02]  /*2690*/  IMAD.MOV.U32 R88, RZ, RZ, 0x1 ;  /* 0x00000001ff587424 */ /* 0x000fe400078e00ff */
[----:B------:R-:W-:Y:S02]  /*26a0*/  IMAD.MOV.U32 R92, RZ, RZ, 0x1 ;  /* 0x00000001ff5c7424 */ /* 0x000fe400078e00ff */
[----:B------:R-:W-:Y:S02]  /*26b0*/  IMAD.MOV.U32 R94, RZ, RZ, 0x1 ;  /* 0x00000001ff5e7424 */ /* 0x000fe400078e00ff */
[----:B------:R-:W-:Y:S02]  /*26c0*/  IMAD.U32 R90, RZ, RZ, UR4 ;  /* 0x00000004ff5a7e24 */ /* 0x000fe4000f8e00ff */
[----:B------:R-:W-:Y:S02]  /*26d0*/  IMAD.U32 R93, RZ, RZ, UR4 ;  /* 0x00000004ff5d7e24 */ /* 0x000fe4000f8e00ff */
[----:B------:R-:W-:-:S07]  /*26e0*/  IMAD.U32 R96, RZ, RZ, UR4 ;  /* 0x00000004ff607e24 */ /* 0x000fce000f8e00ff */
.L_x_35:
[----:B------:R-:W2:Y:S02]  /*26f0*/  LDC.64 R8, c[0x0][0x5b0] ;  /* 0x00016c00ff087b82 */ /* 0x000ea40000000a00 */
[----:B--2---:R-:W-:-:S04]  /*2700*/  ISETP.NE.U32.AND P1, PT, R8, RZ, PT ;  /* 0x000000ff0800720c */ /* 0x004fc80003f25070 */
[----:B------:R-:W-:-:S13]  /*2710*/  ISETP.NE.AND.EX P1, PT, R9, RZ, PT, P1 ;  /* 0x000000ff0900720c */ /* 0x000fda0003f25310 */
[----:B------:R-:W-:Y:S05]  /*2720*/  @!P1 BRA `(.L_x_37) ;  /* 0x00000000002c9947 */ /* 0x000fea0003800000 */
[----:B------:R-:W-:Y:S02]  /*2730*/  ULDC.64 UR4, c[0x0][0x5a8] ;  /* 0x00016a0000047ab9 */ /* 0x000fe40000000a00 */
[----:B------:R-:W-:-:S04]  /*2740*/  ISETP.NE.U32.AND P1, PT, RZ, UR4, PT ;  /* 0x00000004ff007c0c */ /* 0x000fc8000bf25070 */
[----:B------:R-:W-:-:S13]  /*2750*/  ISETP.NE.AND.EX P1, PT, RZ, UR5, PT, P1 ;  /* 0x00000005ff007c0c */ /* 0x000fda000bf25310 */
[----:B------:R-:W-:Y:S05]  /*2760*/  @!P1 BRA `(.L_x_38) ;  /* 0x0000000000149947 */ /* 0x000fea0003800000 */
[----:B------:R-:W2:Y:S01]  /*2770*/  LDC.64 R4, c[0x0][0x5a8] ;  /* 0x00016a00ff047b82 */ /* 0x000ea20000000a00 */
[----:B------:R-:W-:-:S04]  /*2780*/  IMAD R3, R8, UR47, RZ ;  /* 0x0000002f08037c24 */ /* 0x000fc8000f8e02ff */
[----:B--2---:R-:W-:-:S05]  /*2790*/  IMAD.WIDE R4, R3, 0x4, R4 ;  /* 0x0000000403047825 */ /* 0x004fca00078e0204 */
[----:B-1----:R2:W5:Y:S01]  /*27a0*/  LDG.E R91, desc[UR42][R4.64] ;  /* 0x0000002a045b7981 */ /* 0x002562000c1e1900 */
[----:B------:R-:W-:Y:S05]  /*27b0*/  BRA `(.L_x_37) ;  /* 0x0000000000087947 */ /* 0x000fea0003800000 */
.L_x_38:
[----:B------:R-:W-:Y:S02]  /*27c0*/  ULDC UR4, c[0x0][0x5a0] ;  /* 0x0001680000047ab9 */ /* 0x000fe40000000800 */
[----:B-1----:R-:W-:-:S07]  /*27d0*/  IMAD.U32 R91, RZ, RZ, UR4 ;  /* 0x00000004ff5b7e24 */ /* 0x002fce000f8e00ff */
.L_x_37:
[----:B------:R-:W3:Y:S01]  /*27e0*/  LDC.64 R10, c[0x0][0x5c0] ;  /* 0x00017000ff0a7b82 */ /* 0x000ee20000000a00 */
[----:B------:R-:W-:Y:S01]  /*27f0*/  ULDC.64 UR4, c[0x0][0x588] ;  /* 0x0001620000047ab9 */ /* 0x000fe20000000a00 */
[----:B------:R-:W-:Y:S01]  /*2800*/  ISETP.EQ.U32.AND P3, PT, R103, RZ, PT ;  /* 0x000000ff6700720c */ /* 0x000fe20003f62070 */
[----:B------:R-:W-:Y:S01]  /*2810*/  IMAD.MOV.U32 R3, RZ, RZ, 0x1 ;  /* 0x00000001ff037424 */ /* 0x000fe200078e00ff */
[----:B------:R-:W-:Y:S02]  /*2820*/  ISETP.NE.U32.AND P1, PT, RZ, UR4, PT ;  /* 0x00000004ff007c0c */ /* 0x000fe4000bf25070 */
[----:B------:R-:W-:Y:S02]  /*2830*/  LOP3.LUT P4, RZ, R94, 0xff, RZ, 0xc0, !PT ;  /* 0x000000ff5eff7812 */ /* 0x000fe4000788c0ff */
[----:B------:R-:W4:Y:S01]  /*2840*/  LDC R20, c[0x0][0x5c8] ;  /* 0x00017200ff147b82 */ /* 0x000f220000000800 */
[----:B------:R-:W-:Y:S02]  /*2850*/  ISETP.NE.AND.EX P1, PT, RZ, UR5, PT, P1 ;  /* 0x00000005ff007c0c */ /* 0x000fe4000bf25310 */
[----:B--2---:R-:W-:-:S02]  /*2860*/  FSEL R5, R96, R93, !P4 ;  /* 0x0000005d60057208 */ /* 0x004fc40006000000 */
[----:B------:R-:W-:Y:S02]  /*2870*/  ISETP.EQ.OR.EX P3, PT, R105, RZ, !P1, P3 ;  /* 0x000000ff6900720c */ /* 0x000fe40004f62730 */
[----:B------:R-:W-:Y:S02]  /*2880*/  MOV R4, 0x1 ;  /* 0x0000000100047802 */ /* 0x000fe40000000f00 */
[----:B------:R-:W-:Y:S02]  /*2890*/  PLOP3.LUT P1, PT, P1, PT, PT, 0x8, 0x0 ;  /* 0x000000000000781c */ /* 0x000fe40000f2e170 */
[C---:B------:R-:W-:Y:S02]  /*28a0*/  FSEL R93, R90.reuse, R93, !P0 ;  /* 0x0000005d5a5d7208 */ /* 0x040fe40004000000 */
[----:B------:R-:W-:Y:S02]  /*28b0*/  FSEL R0, R90, R5, !P0 ;  /* 0x000000055a007208 */ /* 0x000fe40004000000 */
[----:B---3--:R-:W-:-:S04]  /*28c0*/  ISETP.NE.U32.AND P2, PT, R10, RZ, PT ;  /* 0x000000ff0a00720c */ /* 0x008fc80003f45070 */
[----:B------:R-:W-:-:S04]  /*28d0*/  ISETP.NE.AND.EX P2, PT, R11, RZ, PT, P2 ;  /* 0x000000ff0b00720c */ /* 0x000fc80003f45320 */
[----:B----4-:R-:W-:Y:S01]  /*28e0*/  FSEL R20, R20, RZ, !P2 ;  /* 0x000000ff14147208 */ /* 0x010fe20005000000 */
[----:B------:R-:W-:Y:S08]  /*28f0*/  @!P3 BRA `(.L_x_39) ;  /* 0x000000000040b947 */ /* 0x000ff00003800000 */
[----:B------:R-:W-:Y:S04]  /*2900*/  BSSY B0, `(.L_x_40) ;  /* 0x000000e000007945 */ /* 0x000fe80003800000 */
[----:B------:R-:W-:Y:S05]  /*2910*/  @!P0 BRA `(.L_x_41) ;  /* 0x0000000000248947 */ /* 0x000fea0003800000 */
[----:B------:R-:W-:Y:S02]  /*2920*/  LOP3.LUT P4, RZ, R92, 0xff, RZ, 0xc0, !PT ;  /* 0x000000ff5cff7812 */ /* 0x000fe4000788c0ff */
[----:B------:R-:W-:Y:S02]  /*2930*/  PLOP3.LUT P3, PT, P1, PT, PT, 0x80, 0x0 ;  /* 0x000000000000781c */ /* 0x000fe40000f6f070 */
[----:B------:R-:W-:-:S09]  /*2940*/  PRMT R94, RZ, 0x7610, R94 ;  /* 0x00007610ff5e7816 */ /* 0x000fd2000000005e */
[----:B------:R-:W-:Y:S05]  /*2950*/  @!P4 BRA `(.L_x_42) ;  /* 0x000000000020c947 */ /* 0x000fea0003800000 */
[----:B------:R-:W-:Y:S01]  /*2960*/  FSETP.EQ.AND P3, PT, R90, RZ, PT ;  /* 0x000000ff5a00720b */ /* 0x000fe20003f62000 */
[----:B------:R-:W-:Y:S01]  /*2970*/  IMAD.MOV.U32 R93, RZ, RZ, R90 ;  /* 0x000000ffff5d7224 */ /* 0x000fe200078e005a */
[----:B------:R-:W-:Y:S01]  /*2980*/  PRMT R94, R92, 0x7610, R94 ;  /* 0x000076105c5e7816 */ /* 0x000fe2000000005e */
[----:B------:R-:W-:Y:S01]  /*2990*/  IMAD.MOV.U32 R0, RZ, RZ, R90 ;  /* 0x000000ffff007224 */ /* 0x000fe200078e005a */
[----:B------:R-:W-:Y:S09]  /*29a0*/  BRA `(.L_x_42) ;  /* 0x00000000000c7947 */ /* 0x000ff20003800000 */
.L_x_41:
[----:B------:R-:W-:Y:S01]  /*29b0*/  FSETP.EQ.AND P3, PT, R90, RZ, PT ;  /* 0x000000ff5a00720b */ /* 0x000fe20003f62000 */
[--C-:B------:R-:W-:Y:S02]  /*29c0*/  IMAD.MOV.U32 R93, RZ, RZ, R90.reuse ;  /* 0x000000ffff5d7224 */ /* 0x100fe400078e005a */
[----:B------:R-:W-:-:S10]  /*29d0*/  IMAD.MOV.U32 R0, RZ, RZ, R90 ;  /* 0x000000ffff007224 */ /* 0x000fd400078e005a */
.L_x_42:
[----:B------:R-:W-:Y:S05]  /*29e0*/  BSYNC B0 ;  /* 0x0000000000007941 */ /* 0x000fea0003800000 */
.L_x_40:
[----:B------:R-:W-:-:S07]  /*29f0*/  SEL R4, RZ, 0x1, P3 ;  /* 0x00000001ff047807 */ /* 0x000fce0001800000 */
.L_x_39:
[----:B------:R-:W-:Y:S04]  /*2a00*/  BSSY B0, `(.L_x_43) ;  /* 0x000000f000007945 */ /* 0x000fe80003800000 */
[----:B------:R-:W-:Y:S05]  /*2a10*/  @!P0 BRA `(.L_x_44) ;  /* 0x0000000000288947 */ /* 0x000fea0003800000 */
[----:B------:R-:W-:Y:S02]  /*2a20*/  LOP3.LUT P0, RZ, R88, 0xff, RZ, 0xc0, !PT ;  /* 0x000000ff58ff7812 */ /* 0x000fe4000780c0ff */
[----:B------:R-:W-:Y:S02]  /*2a30*/  PRMT R92, RZ, 0x7610, R92 ;  /* 0x00007610ff5c7816 */ /* 0x000fe4000000005c */
[----:B------:R-:W-:-:S09]  /*2a40*/  PRMT R94, RZ, 0x7610, R94 ;  /* 0x00007610ff5e7816 */ /* 0x000fd2000000005e */
[----:B------:R-:W-:Y:S05]  /*2a50*/  @!P0 BRA `(.L_x_45) ;  /* 0x0000000000248947 */ /* 0x000fea0003800000 */
[----:B------:R-:W-:Y:S01]  /*2a60*/  FSETP.EQ.AND P1, PT, R90, RZ, PT ;  /* 0x000000ff5a00720b */ /* 0x000fe20003f22000 */
[----:B------:R-:W-:Y:S01]  /*2a70*/  IMAD.MOV.U32 R93, RZ, RZ, R90 ;  /* 0x000000ffff5d7224 */ /* 0x000fe200078e005a */
[C---:B------:R-:W-:Y:S01]  /*2a80*/  PRMT R92, R88.reuse, 0x7610, R92 ;  /* 0x00007610585c7816 */ /* 0x040fe2000000005c */
[----:B------:R-:W-:Y:S01]  /*2a90*/  IMAD.MOV.U32 R0, RZ, RZ, R90 ;  /* 0x000000ffff007224 */ /* 0x000fe200078e005a */
[----:B------:R-:W-:Y:S01]  /*2aa0*/  PRMT R94, R88, 0x7610, R94 ;  /* 0x00007610585e7816 */ /* 0x000fe2000000005e */
[----:B------:R-:W-:Y:S08]  /*2ab0*/  BRA `(.L_x_45) ;  /* 0x00000000000c7947 */ /* 0x000ff00003800000 */
.L_x_44:
[----:B------:R-:W-:Y:S01]  /*2ac0*/  FSETP.EQ.AND P1, PT, R90, RZ, PT ;  /* 0x000000ff5a00720b */ /* 0x000fe20003f22000 */
[----:B------:R-:W-:Y:S01]  /*2ad0*/  IMAD.MOV.U32 R93, RZ, RZ, R90 ;  /* 0x000000ffff5d7224 */ /* 0x000fe200078e005a */
[----:B------:R-:W-:-:S11]  /*2ae0*/  MOV R0, R90 ;  /* 0x0000005a00007202 */ /* 0x000fd60000000f00 */
.L_x_45:
[----:B------:R-:W-:Y:S05]  /*2af0*/  BSYNC B0 ;  /* 0x0000000000007941 */ /* 0x000fea0003800000 */
.L_x_43:
[----:B------:R-:W-:Y:S01]  /*2b00*/  PRMT R8, R4, 0x9910, RZ ;  /* 0x0000991004087816 */ /* 0x000fe200000000ff */
[--C-:B------:R-:W-:Y:S01]  /*2b10*/  IMAD.MOV.U32 R98, RZ, RZ, R20.reuse ;  /* 0x000000ffff627224 */ /* 0x100fe200078e0014 */
[----:B------:R-:W-:Y:S01]  /*2b20*/  LOP3.LUT R89, R89, 0x1, RZ, 0x3c, !PT ;  /* 0x0000000159597812 */ /* 0x000fe200078e3cff */
[--C-:B------:R-:W-:Y:S02]  /*2b30*/  IMAD.MOV.U32 R100, RZ, RZ, R20.reuse ;  /* 0x000000ffff647224 */ /* 0x100fe400078e0014 */
[----:B------:R-:W-:Y:S01]  /*2b40*/  IMAD.MOV.U32 R102, RZ, RZ, R20 ;  /* 0x000000ffff667224 */ /* 0x000fe200078e0014 */
[----:B------:R-:W-:Y:S06]  /*2b50*/  @!P2 BRA `(.L_x_46) ;  /* 0x000000000080a947 */ /* 0x000fec0003800000 */
[----:B------:R-:W2:Y:S01]  /*2b60*/  LDC.64 R12, c[0x0][0x5d0] ;  /* 0x00017400ff0c7b82 */ /* 0x000ea20000000a00 */
[----:B------:R-:W-:Y:S01]  /*2b70*/  SHF.R.U32.HI R6, RZ, 0x5, R6 ;  /* 0x00000005ff067819 */ /* 0x000fe20000011606 */
[----:B------:R-:W-:Y:S01]  /*2b80*/  USHF.R.S32.HI UR4, URZ, 0x1f, UR47 ;  /* 0x0000001f3f047899 */ /* 0x000fe2000801142f */
[----:B------:R-:W-:-:S03]  /*2b90*/  ISETP.GE.AND P0, PT, R97, 0x1, PT ;  /* 0x000000016100780c */ /* 0x000fc60003f06270 */
[----:B------:R-:W-:Y:S01]  /*2ba0*/  IMAD.SHL.U32 R4, R6, 0x10, RZ ;  /* 0x0000001006047824 */ /* 0x000fe200078e00ff */
[C---:B------:R-:W-:Y:S02]  /*2bb0*/  ISETP.LT.OR P4, PT, R95.reuse, 0x1, !P0 ;  /* 0x000000015f00780c */ /* 0x040fe40004781670 */
[C---:B------:R-:W-:Y:S02]  /*2bc0*/  ISETP.LT.OR P3, PT, R95.reuse, 0x81, !P0 ;  /* 0x000000815f00780c */ /* 0x040fe40004761670 */
[----:B------:R-:W-:Y:S02]  /*2bd0*/  LOP3.LUT R4, R4, 0xfffffff0, R7, 0xe2, !PT ;  /* 0xfffffff004047812 */ /* 0x000fe400078ee207 */
[C---:B------:R-:W-:Y:S02]  /*2be0*/  ISETP.LT.OR P2, PT, R95.reuse, 0x9, !P0 ;  /* 0x000000095f00780c */ /* 0x040fe40004741670 */
[----:B------:R-:W-:Y:S01]  /*2bf0*/  ISETP.LT.OR P0, PT, R95, 0x89, !P0 ;  /* 0x000000895f00780c */ /* 0x000fe20004701670 */
[----:B------:R-:W-:-:S05]  /*2c00*/  VIADD R4, R4, UR46 ;  /* 0x0000002e04047c36 */ /* 0x000fca0008000000 */
[--C-:B------:R-:W-:Y:S01]  /*2c10*/  SHF.R.S32.HI R5, RZ, 0x1f, R4.reuse ;  /* 0x0000001fff057819 */ /* 0x100fe20000011404 */
[C---:B--2---:R-:W-:Y:S02]  /*2c20*/  IMAD R6, R12.reuse, UR4, RZ ;  /* 0x000000040c067c24 */ /* 0x044fe4000f8e02ff */
[----:B------:R-:W-:-:S04]  /*2c30*/  IMAD.WIDE.U32 R4, R12, UR47, R4 ;  /* 0x0000002f0c047c25 */ /* 0x000fc8000f8e0004 */
[----:B------:R-:W-:Y:S01]  /*2c40*/  IMAD R7, R13, UR47, R6 ;  /* 0x0000002f0d077c24 */ /* 0x000fe2000f8e0206 */
[----:B------:R-:W-:-:S03]  /*2c50*/  LEA R6, P5, R4, R10, 0x1 ;  /* 0x0000000a04067211 */ /* 0x000fc600078a08ff */
[----:B------:R-:W-:-:S05]  /*2c60*/  IMAD.IADD R5, R5, 0x1, R7 ;  /* 0x0000000105057824 */ /* 0x000fca00078e0207 */
[----:B------:R-:W-:-:S05]  /*2c70*/  LEA.HI.X R7, R4, R11, R5, 0x1, P5 ;  /* 0x0000000b04077211 */ /* 0x000fca00028f0c05 */
[----:B------:R-:W2:Y:S04]  /*2c80*/  @!P4 LDG.E.U16 R10, desc[UR42][R6.64] ;  /* 0x0000002a060ac981 */ /* 0x000ea8000c1e1500 */
[----:B------:R-:W3:Y:S04]  /*2c90*/  @!P3 LDG.E.U16 R4, desc[UR42][R6.64+0x100] ;  /* 0x0001002a0604b981 */ /* 0x000ee8000c1e1500 */
[----:B------:R-:W4:Y:S04]  /*2ca0*/  @!P2 LDG.E.U16 R5, desc[UR42][R6.64+0x10] ;  /* 0x0000102a0605a981 */ /* 0x000f28000c1e1500 */
[----:B------:R-:W4:Y:S01]  /*2cb0*/  @!P0 LDG.E.U16 R9, desc[UR42][R6.64+0x110] ;  /* 0x0001102a06098981 */ /* 0x000f22000c1e1500 */
[----:B------:R-:W-:-:S02]  /*2cc0*/  IMAD.MOV.U32 R100, RZ, RZ, RZ ;  /* 0x000000ffff647224 */ /* 0x000fc400078e00ff */
[----:B------:R-:W-:Y:S01]  /*2cd0*/  IMAD.MOV.U32 R20, RZ, RZ, RZ ;  /* 0x000000ffff147224 */ /* 0x000fe200078e00ff */
[----:B--2---:R-:W-:Y:S02]  /*2ce0*/  @!P4 PRMT R100, R10, 0x5410, RZ ;  /* 0x000054100a64c816 */ /* 0x004fe400000000ff */
[----:B---3--:R-:W-:Y:S02]  /*2cf0*/  @!P3 PRMT R20, R4, 0x5410, RZ ;  /* 0x000054100414b816 */ /* 0x008fe400000000ff */
[----:B----4-:R-:W-:Y:S02]  /*2d00*/  @!P2 PRMT R100, R100, 0x5410, R5 ;  /* 0x000054106464a816 */ /* 0x010fe40000000005 */
[----:B------:R-:W-:-:S03]  /*2d10*/  @!P0 PRMT R20, R20, 0x5410, R9 ;  /* 0x0000541014148816 */ /* 0x000fc60000000009 */
[--C-:B------:R-:W-:Y:S02]  /*2d20*/  HADD2.F32 R102, -RZ, R100.reuse.H0_H0 ;  /* 0x20000064ff667230 */ /* 0x100fe40000004100 */
[----:B------:R-:W-:Y:S02]  /*2d30*/  HADD2.F32 R100, -RZ, R100.H1_H1 ;  /* 0x30000064ff647230 */ /* 0x000fe40000004100 */
[--C-:B------:R-:W-:Y:S02]  /*2d40*/  HADD2.F32 R98, -RZ, R20.reuse.H0_H0 ;  /* 0x20000014ff627230 */ /* 0x100fe40000004100 */
[----:B------:R-:W-:-:S07]  /*2d50*/  HADD2.F32 R20, -RZ, R20.H1_H1 ;  /* 0x30000014ff147230 */ /* 0x000fce0000004100 */
.L_x_46:
[----:B------:R-:W-:Y:S01]  /*2d60*/  ISETP.NE.AND P0, PT, R8, RZ, PT ;  /* 0x000000ff0800720c */ /* 0x000fe20003f05270 */
[----:B------:R-:W-:Y:S01]  /*2d70*/  BSSY B0, `(.L_x_47) ;  /* 0x0000028000007945 */ /* 0x000fe20003800000 */
[----:B------:R-:W-:Y:S02]  /*2d80*/  MOV R21, RZ ;  /* 0x000000ff00157202 */ /* 0x000fe40000000f00 */
[----:B------:R-:W-:Y:S02]  /*2d90*/  CS2R R10, SRZ ;  /* 0x00000000000a7805 */ /* 0x000fe4000001ff00 */
[----:B------:R-:W-:Y:S02]  /*2da0*/  CS2R R8, SRZ ;  /* 0x0000000000087805 */ /* 0x000fe4000001ff00 */
[----:B------:R-:W-:Y:S02]  /*2db0*/  CS2R R6, SRZ ;  /* 0x0000000000067805 */ /* 0x000fe4000001ff00 */
[----:B------:R-:W-:-:S03]  /*2dc0*/  CS2R R4, SRZ ;  /* 0x0000000000047805 */ /* 0x000fc6000001ff00 */
[----:B------:R-:W-:Y:S05]  /*2dd0*/  @!P0 BRA `(.L_x_48) ;  /* 0x0000000000848947 */ /* 0x000fea0003800000 */
[----:B------:R-:W-:-:S13]  /*2de0*/  ISETP.NE.AND P2, PT, R101, 0x3, PT ;  /* 0x000000036500780c */ /* 0x000fda0003f45270 */
[----:B------:R-:W-:Y:S05]  /*2df0*/  @!P2 BRA `(.L_x_49) ;  /* 0x000000000004a947 */ /* 0x000fea0003800000 */
[----:B------:R-:W-:Y:S01]  /*2e00*/  BPT.TRAP 0x1 ;  /* 0x000000040000795c */ /* 0x000fe20000300000 */
.L_x_49:
[----:B------:R-:W-:Y:S01]  /*2e10*/  SHF.L.U32 R4, R89, 0x1f, RZ ;  /* 0x0000001f59047819 */ /* 0x000fe200000006ff */
[----:B------:R-:W-:Y:S01]  /*2e20*/  BSSY B1, `(.L_x_50) ;  /* 0x0000005000017945 */ /* 0x000fe20003800000 */
[----:B------:R-:W-:Y:S02]  /*2e30*/  IMAD.MOV.U32 R21, RZ, RZ, 0x1 ;  /* 0x00000001ff157424 */ /* 0x000fe400078e00ff */
[----:B------:R-:W2:Y:S01]  /*2e40*/  SYNCS.PHASECHK.TRANS64.TRYWAIT P2, [UR53+0x40], R4 ;  /* 0x00004004ff0075a7 */ /* 0x000ea20008040175 */
[----:B------:R-:W-:Y:S01]  /*2e50*/  IMAD.MOV.U32 R10, RZ, RZ, RZ ;  /* 0x000000ffff0a7224 */ /* 0x000fe200078e00ff */
[----:B--2---:R-:W-:Y:S06]  /*2e60*/  @!P2 BRA `(.L_x_51) ;  /* 0x000000500040a947 */ /* 0x004fec0003800000 */
.L_x_165:
[----:B------:R-:W-:Y:S05]  /*2e70*/  BSYNC B1 ;  /* 0x0000000000017941 */ /* 0x000fea0003800000 */
.L_x_50:
[----:B------:R-:W-:Y:S02]  /*2e80*/  CS2R R8, SRZ ;  /* 0x0000000000087805 */ /* 0x000fe4000001ff00 */
[----:B------:R-:W-:Y:S02]  /*2e90*/  CS2R R6, SRZ ;  /* 0x0000000000067805 */ /* 0x000fe4000001ff00 */
[----:B--2---:R-:W-:Y:S01]  /*2ea0*/  CS2R R4, SRZ ;  /* 0x0000000000047805 */ /* 0x004fe2000001ff00 */
[----:B------:R-:W-:Y:S06]  /*2eb0*/  @P1 BRA `(.L_x_48) ;  /* 0x00000000004c1947 */ /* 0x000fec0003800000 */
[C---:B------:R-:W-:Y:S01]  /*2ec0*/  IMAD.SHL.U32 R4, R18.reuse, 0x10, RZ ;  /* 0x0000001012047824 */ /* 0x040fe200078e00ff */
[----:B------:R-:W-:Y:S01]  /*2ed0*/  SHF.R.U32.HI R7, RZ, 0x1, R18 ;  /* 0x00000001ff077819 */ /* 0x000fe20000011612 */
[C---:B------:R-:W-:Y:S01]  /*2ee0*/  IMAD.SHL.U32 R5, R18.reuse, 0x20, RZ ;  /* 0x0000002012057824 */ /* 0x040fe200078e00ff */
[C---:B------:R-:W-:Y:S01]  /*2ef0*/  LOP3.LUT P2, RZ, R18.reuse, 0x4, RZ, 0xc0, !PT ;  /* 0x0000000412ff7812 */ /* 0x040fe2000784c0ff */
[----:B------:R-:W-:Y:S01]  /*2f00*/  IMAD.SHL.U32 R9, R18, 0x4, RZ ;  /* 0x0000000412097824 */ /* 0x000fe200078e00ff */
[----:B------:R-:W-:Y:S01]  /*2f10*/  LOP3.LUT R4, R4, 0xe00, RZ, 0xc0, !PT ;  /* 0x00000e0004047812 */ /* 0x000fe200078ec0ff */
[----:B------:R-:W-:Y:S05]  /*2f20*/  WARPSYNC.ALL ;  /* 0x0000000000007948 */ /* 0x000fea0003800000 */
[----:B------:R-:W-:-:S02]  /*2f30*/  LOP3.LUT R6, R5, 0xc0, RZ, 0xc0, !PT ;  /* 0x000000c005067812 */ /* 0x000fc400078ec0ff */
[----:B------:R-:W-:Y:S02]  /*2f40*/  LOP3.LUT R4, R4, 0x20, R5, 0xf8, !PT ;  /* 0x0000002004047812 */ /* 0x000fe400078ef805 */
[----:B------:R-:W-:Y:S02]  /*2f50*/  LOP3.LUT R6, R6, 0x8, R7, 0xf8, !PT ;  /* 0x0000000806067812 */ /* 0x000fe400078ef807 */
[----:B------:R-:W-:Y:S02]  /*2f60*/  LOP3.LUT R4, R4, 0x100, R5, 0xf8, !PT ;  /* 0x0000010004047812 */ /* 0x000fe400078ef805 */
[----:B------:R-:W-:-:S04]  /*2f70*/  LOP3.LUT R9, R6, 0x18, R9, 0x78, !PT ;  /* 0x0000001806097812 */ /* 0x000fc800078e7809 */
[----:B------:R-:W-:-:S04]  /*2f80*/  LOP3.LUT R4, R4, R9, RZ, 0xfc, !PT ;  /* 0x0000000904047212 */ /* 0x000fc800078efcff */
[----:B------:R-:W-:-:S05]  /*2f90*/  LEA R4, R4, UR53, 0x1 ;  /* 0x0000003504047c11 */ /* 0x000fca000f8e08ff */
[C---:B------:R-:W-:Y:S02]  /*2fa0*/  VIADD R5, R4.reuse, 0x200 ;  /* 0x0000020004057836 */ /* 0x040fe40000000000 */
[----:B------:R-:W-:Y:S02]  /*2fb0*/  VIADD R8, R4, 0x220 ;  /* 0x0000022004087836 */ /* 0x000fe40000000000 */
[----:B------:R-:W-:Y:S02]  /*2fc0*/  @P2 VIADD R8, R5, 0xffffffe0 ;  /* 0xffffffe005082836 */ /* 0x000fe40000000000 */
[----:B------:R-:W2:Y:S04]  /*2fd0*/  LDSM.16.M88.4 R4, [R4+0x200] ;  /* 0x000200000404783b */ /* 0x000ea80000000200 */
[----:B------:R-:W3:Y:S02]  /*2fe0*/  LDSM.16.M88.4 R8, [R8] ;  /* 0x000000000808783b */ /* 0x000ee40000000200 */
.L_x_48:
[----:B------:R-:W-:Y:S05]  /*2ff0*/  BSYNC B0 ;  /* 0x0000000000007941 */ /* 0x000fea0003800000 */
.L_x_47:
[C-C-:B-----5:R-:W-:Y:S01]  /*3000*/  FFMA R13, R91.reuse, R56, R102.reuse ;  /* 0x000000385b0d7223 */ /* 0x160fe20000000066 */
[--C-:B--2---:R-:W-:Y:S02]  /*3010*/  HADD2.F32 R14, -RZ, R4.reuse.H1_H1 ;  /* 0x30000004ff0e7230 */ /* 0x104fe40000004100 */
[C---:B------:R-:W-:Y:S01]  /*3020*/  FFMA R57, R91.reuse, R57, R102 ;  /* 0x000000395b397223 */ /* 0x040fe20000000066 */
[--C-:B------:R-:W-:Y:S02]  /*3030*/  HADD2.F32 R56, -RZ, R5.reuse.H0_H0 ;  /* 0x20000005ff387230 */ /* 0x100fe40000004100 */
[----:B------:R-:W-:Y:S01]  /*3040*/  FFMA R15, R91, R58, R100 ;  /* 0x0000003a5b0f7223 */ /* 0x000fe20000000064 */
[----:B------:R-:W-:Y:S02]  /*3050*/  HADD2.F32 R12, -RZ, R4.H0_H0 ;  /* 0x20000004ff0c7230 */ /* 0x000fe40000004100 */
[----:B------:R-:W-:Y:S01]  /*3060*/  FFMA R104, R14, R96, R57 ;  /* 0x000000600e687223 */ /* 0x000fe20000000039 */
[----:B------:R-:W-:-:S02]  /*3070*/  HADD2.F32 R58, -RZ, R5.H1_H1 ;  /* 0x30000005ff3a7230 */ /* 0x000fc40000004100 */
[----:B------:R-:W-:Y:S01]  /*3080*/  FFMA R57, R56, R96, R15 ;  /* 0x0000006038397223 */ /* 0x000fe2000000000f */
[--C-:B------:R-:W-:Y:S02]  /*3090*/  HADD2.F32 R14, -RZ, R6.reuse.H1_H1 ;  /* 0x30000006ff0e7230 */ /* 0x100fe40000004100 */
[C---:B------:R-:W-:Y:S01]  /*30a0*/  FFMA R59, R91.reuse, R59, R100 ;  /* 0x0000003b5b3b7223 */ /* 0x040fe20000000064 */
[C---:B------:R-:W-:Y:S01]  /*30b0*/  FFMA R61, R91.reuse, R61, R102 ;  /* 0x0000003d5b3d7223 */ /* 0x040fe20000000066 */
[----:B------:R-:W-:Y:S02]  /*30c0*/  HADD2.F32 R56, -RZ, R7.H0_H0 ;  /* 0x20000007ff387230 */ /* 0x000fe40000004100 */
[C---:B------:R-:W-:Y:S01]  /*30d0*/  FFMA R15, R91.reuse, R62, R100 ;  /* 0x0000003e5b0f7223 */ /* 0x040fe20000000064 */
[----:B------:R-:W-:Y:S01]  /*30e0*/  FFMA R23, R12, R96, R13 ;  /* 0x000000600c177223 */ /* 0x000fe2000000000d */
[----:B------:R-:W-:Y:S01]  /*30f0*/  FFMA R13, R91, R60, R102 ;  /* 0x0000003c5b0d7223 */ /* 0x000fe20000000066 */
[----:B------:R-:W-:-:S02]  /*3100*/  HADD2.F32 R12, -RZ, R6.H0_H0 ;  /* 0x20000006ff0c7230 */ /* 0x000fc40000004100 */
[-C--:B------:R-:W-:Y:S01]  /*3110*/  FFMA R106, R58, R96.reuse, R59 ;  /* 0x000000603a6a7223 */ /* 0x080fe2000000003b */
[-C--:B------:R-:W-:Y:S01]  /*3120*/  FFMA R60, R14, R96.reuse, R61 ;  /* 0x000000600e3c7223 */ /* 0x080fe2000000003d */
[----:B------:R-:W-:Y:S02]  /*3130*/  HADD2.F32 R58, -RZ, R7.H1_H1 ;  /* 0x30000007ff3a7230 */ /* 0x000fe40000004100 */
[----:B------:R-:W-:Y:S01]  /*3140*/  FFMA R61, R56, R96, R15 ;  /* 0x00000060383d7223 */ /* 0x000fe2000000000f */
[--C-:B---3--:R-:W-:Y:S02]  /*3150*/  HADD2.F32 R14, -RZ, R8.reuse.H1_H1 ;  /* 0x30000008ff0e7230 */ /* 0x108fe40000004100 */
[C---:B------:R-:W-:Y:S01]  /*3160*/  FFMA R63, R91.reuse, R63, R100 ;  /* 0x0000003f5b3f7223 */ /* 0x040fe20000000064 */
[C---:B------:R-:W-:Y:S01]  /*3170*/  FFMA R65, R91.reuse, R65, R102 ;  /* 0x000000415b417223 */ /* 0x040fe20000000066 */
[----:B------:R-:W-:Y:S02]  /*3180*/  HADD2.F32 R56, -RZ, R9.H0_H0 ;  /* 0x20000009ff387230 */ /* 0x000fe40000004100 */
[C---:B------:R-:W-:Y:S01]  /*3190*/  FFMA R15, R91.reuse, R66, R100 ;  /* 0x000000425b0f7223 */ /* 0x040fe20000000064 */
[----:B------:R-:W-:Y:S01]  /*31a0*/  FFMA R59, R12, R96, R13 ;  /* 0x000000600c3b7223 */ /* 0x000fe2000000000d */
[----:B------:R-:W-:Y:S01]  /*31b0*/  FFMA R13, R91, R64, R102 ;  /* 0x000000405b0d7223 */ /* 0x000fe20000000066 */
[----:B------:R-:W-:Y:S01]  /*31c0*/  FFMA R62, R58, R96, R63 ;  /* 0x000000603a3e7223 */ /* 0x000fe2000000003f */
[----:B------:R-:W-:-:S02]  /*31d0*/  HADD2.F32 R12, -RZ, R8.H0_H0 ;  /* 0x20000008ff0c7230 */ /* 0x000fc40000004100 */
[-C--:B------:R-:W-:Y:S01]  /*31e0*/  FFMA R64, R14, R96.reuse, R65 ;  /* 0x000000600e407223 */ /* 0x080fe20000000041 */
[----:B------:R-:W-:Y:S02]  /*31f0*/  HADD2.F32 R58, -RZ, R9.H1_H1 ;  /* 0x30000009ff3a7230 */ /* 0x000fe40000004100 */
[-C--:B------:R-:W-:Y:S01]  /*3200*/  FFMA R65, R56, R96.reuse, R15 ;  /* 0x0000006038417223 */ /* 0x080fe2000000000f */
[C---:B------:R-:W-:Y:S01]  /*3210*/  FFMA R67, R91.reuse, R67, R100 ;  /* 0x000000435b437223 */ /* 0x040fe20000000064 */
[----:B------:R-:W-:Y:S02]  /*3220*/  IMAD.SHL.U32 R56, R18, 0x20, RZ ;  /* 0x0000002012387824 */ /* 0x000fe400078e00ff */
[-C--:B------:R-:W-:Y:S01]  /*3230*/  FFMA R63, R12, R96.reuse, R13 ;  /* 0x000000600c3f7223 */ /* 0x080fe2000000000d */
[----:B------:R-:W-:Y:S01]  /*3240*/  SHF.L.U32 R14, R18, 0x4, RZ ;  /* 0x00000004120e7819 */ /* 0x000fe200000006ff */
[----:B------:R-:W-:Y:S01]  /*3250*/  FFMA R58, R58, R96, R67 ;  /* 0x000000603a3a7223 */ /* 0x000fe20000000043 */
[C---:B------:R-:W-:Y:S01]  /*3260*/  FFMA R13, R91.reuse, R68, R102 ;  /* 0x000000445b0d7223 */ /* 0x040fe20000000066 */
[--C-:B------:R-:W-:Y:S01]  /*3270*/  HADD2.F32 R12, -RZ, R10.reuse.H0_H0 ;  /* 0x2000000aff0c7230 */ /* 0x100fe20000004100 */
[----:B------:R-:W-:Y:S01]  /*3280*/  SHF.R.U32.HI R68, RZ, 0x1, R18 ;  /* 0x00000001ff447819 */ /* 0x000fe20000011612 */
[C---:B------:R-:W-:Y:S01]  /*3290*/  FFMA R69, R91.reuse, R69, R102 ;  /* 0x000000455b457223 */ /* 0x040fe20000000066 */
[----:B------:R-:W-:Y:S01]  /*32a0*/  LOP3.LUT R67, R56, 0xc0, RZ, 0xc0, !PT ;  /* 0x000000c038437812 */ /* 0x000fe200078ec0ff */
[----:B------:R-:W-:Y:S01]  /*32b0*/  FFMA R71, R91, R71, R100 ;  /* 0x000000475b477223 */ /* 0x000fe20000000064 */
[----:B------:R-:W-:Y:S01]  /*32c0*/  LOP3.LUT R15, R14, 0xe00, RZ, 0xc0, !PT ;  /* 0x00000e000e0f7812 */ /* 0x000fe200078ec0ff */
[----:B------:R-:W-:Y:S01]  /*32d0*/  FFMA R66, R12, R96, R13 ;  /* 0x000000600c427223 */ /* 0x000fe2000000000d */
[----:B------:R-:W-:Y:S01]  /*32e0*/  LOP3.LUT R67, R67, 0x8, R68, 0xf8, !PT ;  /* 0x0000000843437812 */ /* 0x000fe200078ef844 */
[C---:B------:R-:W-:Y:S01]  /*32f0*/  IMAD.SHL.U32 R68, R18.reuse, 0x4, RZ ;  /* 0x0000000412447824 */ /* 0x040fe200078e00ff */
[----:B------:R-:W-:Y:S01]  /*3300*/  LOP3.LUT R15, R15, 0x20, R56, 0xf8, !PT ;  /* 0x000000200f0f7812 */ /* 0x000fe200078ef838 */
[----:B------:R-:W-:Y:S01]  /*3310*/  FFMA R13, R91, R70, R100 ;  /* 0x000000465b0d7223 */ /* 0x000fe20000000064 */
[----:B------:R-:W-:Y:S01]  /*3320*/  LOP3.LUT R12, R18, 0xff, RZ, 0xc0, !PT ;  /* 0x000000ff120c7812 */ /* 0x000fe200078ec0ff */
[----:B------:R-:W-:Y:S01]  /*3330*/  HADD2.F32 R14, -RZ, R10.H1_H1 ;  /* 0x3000000aff0e7230 */ /* 0x000fe20000004100 */
[----:B------:R-:W-:Y:S01]  /*3340*/  LOP3.LUT R15, R15, 0x100, R56, 0xf8, !PT ;  /* 0x000001000f0f7812 */ /* 0x000fe200078ef838 */
[----:B------:R-:W-:Y:S01]  /*3350*/  HADD2.F32 R56, -RZ, R11.H1_H1 ;  /* 0x3000000bff387230 */ /* 0x000fe20000004100 */
[----:B------:R-:W-:Y:S01]  /*3360*/  LOP3.LUT R70, R67, 0x18, R68, 0x78, !PT ;  /* 0x0000001843467812 */ /* 0x000fe200078e7844 */
[----:B------:R-:W-:-:S02]  /*3370*/  VIADD R12, R12, 0x1f ;  /* 0x0000001f0c0c7836 */ /* 0x000fc40000000000 */
[----:B------:R-:W-:Y:S01]  /*3380*/  FFMA R69, R14, R96, R69 ;  /* 0x000000600e457223 */ /* 0x000fe20000000045 */
[----:B------:R-:W-:Y:S01]  /*3390*/  HADD2.F32 R14, -RZ, R11.H0_H0 ;  /* 0x2000000bff0e7230 */ /* 0x000fe20000004100 */
[----:B------:R-:W-:Y:S01]  /*33a0*/  LOP3.LUT R15, R15, R70, RZ, 0xfc, !PT ;  /* 0x000000460f0f7212 */ /* 0x000fe200078efcff */
[-C--:B------:R-:W-:Y:S01]  /*33b0*/  FFMA R68, R56, R96.reuse, R71 ;  /* 0x0000006038447223 */ /* 0x080fe20000000047 */
[----:B------:R-:W-:Y:S01]  /*33c0*/  ISETP.GT.U32.AND P2, PT, R12, 0x3e, PT ;  /* 0x0000003e0c00780c */ /* 0x000fe20003f44070 */
[----:B------:R-:W-:Y:S01]  /*33d0*/  IMAD.MOV.U32 R56, RZ, RZ, 0x20 ;  /* 0x00000020ff387424 */ /* 0x000fe200078e00ff */
[----:B------:R-:W-:Y:S01]  /*33e0*/  F2FP.F16.F32.PACK_AB R12, R104, R23 ;  /* 0x00000017680c723e */ /* 0x000fe200000000ff */
[----:B------:R-:W-:Y:S01]  /*33f0*/  FFMA R67, R14, R96, R13 ;  /* 0x000000600e437223 */ /* 0x000fe2000000000d */
[----:B------:R-:W-:Y:S01]  /*3400*/  LOP3.LUT P3, RZ, R18, 0x4, RZ, 0xc0, !PT ;  /* 0x0000000412ff7812 */ /* 0x000fe2000786c0ff */
[----:B------:R-:W-:Y:S05]  /*3410*/  WARPSYNC.ALL ;  /* 0x0000000000007948 */ /* 0x000fea0003800000 */
[----:B------:R-:W-:Y:S01]  /*3420*/  LEA R23, R15, UR53, 0x1 ;  /* 0x000000350f177c11 */ /* 0x000fe2000f8e08ff */
[----:B------:R-:W-:Y:S01]  /*3430*/  BSSY B0, `(.L_x_52) ;  /* 0x000001b000007945 */ /* 0x000fe20003800000 */
[----:B------:R-:W-:-:S02]  /*3440*/  SEL R56, R56, 0xffffffe0, !P3 ;  /* 0xffffffe038387807 */ /* 0x000fc40005800000 */
[----:B------:R-:W-:Y:S01]  /*3450*/  F2FP.F16.F32.PACK_AB R13, R106, R57 ;  /* 0x000000396a0d723e */ /* 0x000fe200000000ff */
[----:B------:R-:W-:Y:S01]  /*3460*/  VIADD R70, R23, 0x200 ;  /* 0x0000020017467836 */ /* 0x000fe20000000000 */
[----:B------:R-:W-:Y:S02]  /*3470*/  F2FP.F16.F32.PACK_AB R14, R60, R59 ;  /* 0x0000003b3c0e723e */ /* 0x000fe400000000ff */
[----:B------:R-:W-:Y:S01]  /*3480*/  F2FP.F16.F32.PACK_AB R15, R62, R61 ;  /* 0x0000003d3e0f723e */ /* 0x000fe200000000ff */
[----:B------:R-:W-:Y:S01]  /*3490*/  IMAD.IADD R57, R70, 0x1, R56 ;  /* 0x0000000146397824 */ /* 0x000fe200078e0238 */
[----:B------:R-:W-:Y:S02]  /*34a0*/  F2FP.F16.F32.PACK_AB R64, R64, R63 ;  /* 0x0000003f4040723e */ /* 0x000fe400000000ff */
[----:B------:R-:W-:Y:S01]  /*34b0*/  F2FP.F16.F32.PACK_AB R65, R58, R65 ;  /* 0x000000413a41723e */ /* 0x000fe200000000ff */
[----:B------:R2:W-:Y:S01]  /*34c0*/  STSM.16.M88.4 [R23+0x200], R12 ;  /* 0x0002000c17007844 */ /* 0x0005e20000000200 */
[----:B------:R-:W-:-:S02]  /*34d0*/  F2FP.F16.F32.PACK_AB R66, R69, R66 ;  /* 0x000000424542723e */ /* 0x000fc400000000ff */
[----:B------:R-:W-:-:S05]  /*34e0*/  F2FP.F16.F32.PACK_AB R67, R68, R67 ;  /* 0x000000434443723e */ /* 0x000fca00000000ff */
[----:B------:R2:W-:Y:S01]  /*34f0*/  STSM.16.M88.4 [R57], R64 ;  /* 0x0000004039007844 */ /* 0x0005e20000000200 */
[----:B------:R-:W-:Y:S01]  /*3500*/  @!PT LDS RZ, [RZ] ;  /* 0x00000000fffff984 */ /* 0x000fe20000000800 */
[----:B------:R-:W-:Y:S01]  /*3510*/  @!PT LDS RZ, [RZ] ;  /* 0x00000000fffff984 */ /* 0x000fe20000000800 */
[----:B------:R-:W-:Y:S01]  /*3520*/  @!PT LDS RZ, [RZ] ;  /* 0x00000000fffff984 */ /* 0x000fe20000000800 */
[----:B------:R-:W-:Y:S01]  /*3530*/  @!PT LDS RZ, [RZ] ;  /* 0x00000000fffff984 */ /* 0x000fe20000000800 */
[----:B------:R3:W-:Y:S06]  /*3540*/  MEMBAR.ALL.CTA ;  /* 0x0000000000007992 */ /* 0x0007ec0000008000 */
[----:B---3--:R-:W3:Y:S02]  /*3550*/  FENCE.VIEW.ASYNC.S ;  /* 0x00000000000073c6 */ /* 0x008ee40000000000 */
[----:B---3--:R-:W-:Y:S06]  /*3560*/  BAR.SYNC.DEFER_BLOCKING 0x1, 0x100 ;  /* 0x0044000000007b1d */ /* 0x008fec0000010000 */
[----:B------:R-:W-:Y:S05]  /*3570*/  @P2 BRA `(.L_x_53) ;  /* 0x0000000000182947 */ /* 0x000fea0003800000 */
[----:B------:R-:W-:Y:S02]  /*3580*/  UIADD3 UR4, UP0, UR54, 0x4f0, URZ ;  /* 0x000004f036047890 */ /* 0x000fe4000ff1e03f */
[----:B------:R-:W-:Y:S02]  /*3590*/  UIADD3 UR44, UR53, 0x200, URZ ;  /* 0x00000200352c7890 */ /* 0x000fe4000fffe03f */
[----:B------:R-:W-:-:S09]  /*35a0*/  UIADD3.X UR5, URZ, UR55, URZ, UP0, !UPT ;  /* 0x000000373f057290 */ /* 0x000fd200087fe43f */
[----:B------:R3:W-:Y:S01]  /*35b0*/  UTMASTG.3D [UR44], [UR4] ;  /* 0x0000002c040073b5 */ /* 0x0007e20008010000 */
[----:B------:R0:W-:Y:S01]  /*35c0*/  UTMACMDFLUSH ;  /* 0x00000000000079b7 */ /* 0x0001e20000000000 */
[----:B---3--:R-:W-:-:S04]  /*35d0*/  DEPBAR.LE SB0, 0x1 ;  /* 0x000080400000791a */ /* 0x008fc80000000000 */
.L_x_53:
[----:B------:R-:W-:Y:S05]  /*35e0*/  BSYNC B0 ;  /* 0x0000000000007941 */ /* 0x000fea0003800000 */
.L_x_52:
[----:B------:R-:W-:Y:S01]  /*35f0*/  BAR.SYNC.DEFER_BLOCKING 0x1, 0x100 ;  /* 0x0044000000007b1d */ /* 0x000fe20000010000 */
[----:B------:R-:W-:-:S13]  /*3600*/  ISETP.NE.AND P4, PT, RZ, UR48, PT ;  /* 0x00000030ff007c0c */ /* 0x000fda000bf85270 */
[----:B------:R-:W-:Y:S05]  /*3610*/  @!P4 BRA `(.L_x_54) ;  /* 0x000000000034c947 */ /* 0x000fea0003800000 */
[----:B------:R-:W-:Y:S04]  /*3620*/  BSSY B0, `(.L_x_55) ;  /* 0x0000009000007945 */ /* 0x000fe80003800000 */
[----:B------:R-:W-:Y:S05]  /*3630*/  @!P0 BRA `(.L_x_56) ;  /* 0x00000000001c8947 */ /* 0x000fea0003800000 */
[----:B------:R-:W-:-:S13]  /*3640*/  ISETP.NE.AND P4, PT, R101, 0x3, PT ;  /* 0x000000036500780c */ /* 0x000fda0003f85270 */
[----:B------:R-:W-:Y:S05]  /*3650*/  @!P4 BRA `(.L_x_57) ;  /* 0x000000000004c947 */ /* 0x000fea0003800000 */
[----:B------:R-:W-:Y:S01]  /*3660*/  BPT.TRAP 0x1 ;  /* 0x000000040000795c */ /* 0x000fe20000300000 */
.L_x_57:
[----:B------:R-:W-:-:S04]  /*3670*/  ULEA UR4, UR39, UR53, 0x3 ;  /* 0x0000003527047291 */ /* 0x000fc8000f8e183f */
[----:B------:R-:W-:-:S04]  /*3680*/  UIADD3 UR4, UR4, 0x60, URZ ;  /* 0x0000006004047890 */ /* 0x000fc8000fffe03f */
[----:B------:R-:W-:-:S09]  /*3690*/  UPRMT UR4, UR52, 0x654, UR4 ;  /* 0x0000065434047896 */ /* 0x000fd20008000004 */
[----:B------:R-:W-:Y:S03]  /*36a0*/  SYNCS.ARRIVE.TRANS64.RED.A1T0 RZ, [UR4], RZ ;  /* 0x000000ffffff79a7 */ /* 0x000fe60008100404 */
.L_x_56:
[----:B------:R-:W-:Y:S05]  /*36b0*/  BSYNC B0 ;  /* 0x0000000000007941 */ /* 0x000fea0003800000 */
.L_x_55:
[----:B------:R-:W-:-:S04]  /*36c0*/  UIADD3 UR39, UR39, 0x1, URZ ;  /* 0x0000000127277890 */ /* 0x000fc8000fffe03f */
[----:B------:R-:W-:-:S04]  /*36d0*/  UISETP.NE.AND UP0, UPT, UR39, 0x4, UPT ;  /* 0x000000042700788c */ /* 0x000fc8000bf05270 */
[----:B------:R-:W-:-:S12]  /*36e0*/  USEL UR39, UR39, URZ, UP0 ;  /* 0x0000003f27277287 */ /* 0x000fd80008000000 */
.L_x_54:
[----:B------:R-:W-:Y:S04]  /*36f0*/  BSSY B0, `(.L_x_58) ;  /* 0x0000014000007945 */ /* 0x000fe80003800000 */
[----:B------:R-:W-:Y:S05]  /*3700*/  @!P0 BRA `(.L_x_59) ;  /* 0x0000000000488947 */ /* 0x000fea0003800000 */
[----:B------:R-:W-:-:S13]  /*3710*/  ISETP.NE.AND P4, PT, R101, 0x3, PT ;  /* 0x000000036500780c */ /* 0x000fda0003f85270 */
[----:B------:R-:W-:Y:S05]  /*3720*/  @!P4 BRA `(.L_x_60) ;  /* 0x000000000004c947 */ /* 0x000fea0003800000 */
[----:B------:R-:W-:Y:S01]  /*3730*/  BPT.TRAP 0x1 ;  /* 0x000000040000795c */ /* 0x000fe20000300000 */
.L_x_60:
[C---:B--2---:R-:W-:Y:S01]  /*3740*/  LEA R14, R21.reuse, UR53, 0x3 ;  /* 0x00000035150e7c11 */ /* 0x044fe2000f8e18ff */
[----:B------:R-:W-:Y:S01]  /*3750*/  @!P1 IMAD R12, R21, 0x2000, R70 ;  /* 0x00002000150c9824 */ /* 0x000fe200078e0246 */
[----:B------:R-:W-:Y:S01]  /*3760*/  SHF.L.U32 R15, R89, 0x1f, RZ ;  /* 0x0000001f590f7819 */ /* 0x000fe200000006ff */
[----:B------:R-:W-:Y:S01]  /*3770*/  BSSY B1, `(.L_x_61) ;  /* 0x0000007000017945 */ /* 0x000fe20003800000 */
[----:B------:R-:W-:Y:S01]  /*3780*/  PLOP3.LUT P5, PT, PT, PT, PT, 0x8, 0x0 ;  /* 0x000000000000781c */ /* 0x000fe20003fae170 */
[----:B------:R-:W-:Y:S01]  /*3790*/  @!P1 VIADD R13, R12, 0x20 ;  /* 0x000000200c0d9836 */ /* 0x000fe20000000000 */
[----:B------:R-:W2:Y:S01]  /*37a0*/  SYNCS.PHASECHK.TRANS64.TRYWAIT P4, [R14+URZ+0x40], R15 ;  /* 0x0000400f0e0075a7 */ /* 0x000ea2000808017f */
[----:B------:R-:W-:-:S13]  /*37b0*/  @!P1 PLOP3.LUT P5, PT, P3, PT, PT, 0x80, 0x0 ;  /* 0x000000000000981c */ /* 0x000fda0001faf070 */
[----:B------:R-:W-:Y:S01]  /*37c0*/  @P5 IADD3 R13, R12, -0x20, RZ ;  /* 0xffffffe00c0d5810 */ /* 0x000fe20007ffe0ff */
[----:B--2---:R-:W-:Y:S06]  /*37d0*/  @!P4 BRA `(.L_x_62) ;  /* 0x0000004400fcc947 */ /* 0x004fec0003800000 */
.L_x_166:
[----:B------:R-:W-:Y:S05]  /*37e0*/  BSYNC B1 ;  /* 0x0000000000017941 */ /* 0x000fea0003800000 */
.L_x_61:
[----:B------:R-:W-:Y:S05]  /*37f0*/  @!P1 WARPSYNC.ALL ;  /* 0x0000000000009948 */ /* 0x000fea0003800000 */
[----:B------:R3:W4:Y:S01]  /*3800*/  @!P1 LDSM.16.M88.4 R4, [R12] ;  /* 0x000000000c04983b */ /* 0x0007220000000200 */
[----:B------:R-:W-:-:S03]  /*3810*/  VIADD R21, R21, 0x1 ;  /* 0x0000000115157836 */ /* 0x000fc60000000000 */
[----:B------:R3:W1:Y:S04]  /*3820*/  @!P1 LDSM.16.M88.4 R8, [R13] ;  /* 0x000000000d08983b */ /* 0x0006680000000200 */
.L_x_59:
[----:B------:R-:W-:Y:S05]  /*3830*/  BSYNC B0 ;  /* 0x0000000000007941 */ /* 0x000fea0003800000 */
.L_x_58:
[C-C-:B--23--:R-:W-:Y:S01]  /*3840*/  FFMA R13, R91.reuse, R24, R98.reuse ;  /* 0x000000185b0d7223 */ /* 0x14cfe20000000062 */
[--C-:B----4-:R-:W-:Y:S02]  /*3850*/  HADD2.F32 R14, -RZ, R4.reuse.H1_H1 ;  /* 0x30000004ff0e7230 */ /* 0x110fe40000004100 */
[C---:B------:R-:W-:Y:S01]  /*3860*/  FFMA R25, R91.reuse, R25, R98 ;  /* 0x000000195b197223 */ /* 0x040fe20000000062 */
[C-C-:B------:R-:W-:Y:S01]  /*3870*/  FFMA R15, R91.reuse, R26, R20.reuse ;  /* 0x0000001a5b0f7223 */ /* 0x140fe20000000014 */
[--C-:B------:R-:W-:Y:S02]  /*3880*/  HADD2.F32 R24, -RZ, R5.reuse.H0_H0 ;  /* 0x20000005ff187230 */ /* 0x100fe40000004100 */
[----:B------:R-:W-:Y:S01]  /*3890*/  FFMA R27, R91, R27, R20 ;  /* 0x0000001b5b1b7223 */ /* 0x000fe20000000014 */
[----:B------:R-:W-:Y:S02]  /*38a0*/  HADD2.F32 R12, -RZ, R4.H0_H0 ;  /* 0x20000004ff0c7230 */ /* 0x000fe40000004100 */
[----:B------:R-:W-:Y:S01]  /*38b0*/  FFMA R25, R14, R96, R25 ;  /* 0x000000600e197223 */ /* 0x000fe20000000019 */
[----:B------:R-:W-:-:S02]  /*38c0*/  HADD2.F32 R26, -RZ, R5.H1_H1 ;  /* 0x30000005ff1a7230 */ /* 0x000fc40000004100 */
[----:B------:R-:W-:Y:S01]  /*38d0*/  FFMA R14, R24, R96, R15 ;  /* 0x00000060180e7223 */ /* 0x000fe2000000000f */
[C---:B------:R-:W-:Y:S01]  /*38e0*/  FFMA R15, R91.reuse, R30, R20 ;  /* 0x0000001e5b0f7223 */ /* 0x040fe20000000014 */
[----:B------:R-:W-:Y:S01]  /*38f0*/  FFMA R12, R12, R96, R13 ;  /* 0x000000600c0c7223 */ /* 0x000fe2000000000d */
[C-C-:B------:R-:W-:Y:S01]  /*3900*/  FFMA R13, R91.reuse, R28, R98.reuse ;  /* 0x0000001c5b0d7223 */ /* 0x140fe20000000062 */
[----:B------:R-:W-:Y:S01]  /*3910*/  FFMA R27, R26, R96, R27 ;  /* 0x000000601a1b7223 */ /* 0x000fe2000000001b */
[--C-:B------:R-:W-:Y:S02]  /*3920*/  HADD2.F32 R24, -RZ, R6.reuse.H0_H0 ;  /* 0x20000006ff187230 */ /* 0x100fe40000004100 */
[C---:B------:R-:W-:Y:S01]  /*3930*/  FFMA R29, R91.reuse, R29, R98 ;  /* 0x0000001d5b1d7223 */ /* 0x040fe20000000062 */
[----:B------:R-:W-:Y:S02]  /*3940*/  HADD2.F32 R26, -RZ, R6.H1_H1 ;  /* 0x30000006ff1a7230 */ /* 0x000fe40000004100 */
[----:B------:R-:W-:Y:S01]  /*3950*/  FFMA R31, R91, R31, R20 ;  /* 0x0000001f5b1f7223 */ /* 0x000fe20000000014 */
[----:B------:R-:W-:-:S02]  /*3960*/  HADD2.F32 R30, -RZ, R7.H1_H1 ;  /* 0x30000007ff1e7230 */ /* 0x000fc40000004100 */
[-C--:B------:R-:W-:Y:S01]  /*3970*/  FFMA R24, R24, R96.reuse, R13 ;  /* 0x0000006018187223 */ /* 0x080fe2000000000d */
[----:B------:R-:W-:Y:S02]  /*3980*/  HADD2.F32 R28, -RZ, R7.H0_H0 ;  /* 0x20000007ff1c7230 */ /* 0x000fe40000004100 */
[----:B------:R-:W-:Y:S01]  /*3990*/  FFMA R29, R26, R96, R29 ;  /* 0x000000601a1d7223 */ /* 0x000fe2000000001d */
[C-C-:B------:R-:W-:Y:S01]  /*39a0*/  FFMA R13, R91.reuse, R32, R98.reuse ;  /* 0x000000205b0d7223 */ /* 0x140fe20000000062 */
[-C--:B------:R-:W-:Y:S01]  /*39b0*/  FFMA R31, R30, R96.reuse, R31 ;  /* 0x000000601e1f7223 */ /* 0x080fe2000000001f */
[----:B-1----:R-:W-:Y:S02]  /*39c0*/  HADD2.F32 R30, -RZ, R8.H1_H1 ;  /* 0x30000008ff1e7230 */ /* 0x002fe40000004100 */
[----:B------:R-:W-:Y:S01]  /*39d0*/  FFMA R26, R28, R96, R15 ;  /* 0x000000601c1a7223 */ /* 0x000fe2000000000f */
[C---:B------:R-:W-:Y:S01]  /*39e0*/  FFMA R33, R91.reuse, R33, R98 ;  /* 0x000000215b217223 */ /* 0x040fe20000000062 */
[----:B------:R-:W-:Y:S01]  /*39f0*/  FFMA R15, R91, R34, R20 ;  /* 0x000000225b0f7223 */ /* 0x000fe20000000014 */
[----:B------:R-:W-:-:S02]  /*3a00*/  HADD2.F32 R32, -RZ, R9.H0_H0 ;  /* 0x20000009ff207230 */ /* 0x000fc40000004100 */
[C---:B------:R-:W-:Y:S01]  /*3a10*/  FFMA R35, R91.reuse, R35, R20 ;  /* 0x000000235b237223 */ /* 0x040fe20000000014 */
[----:B------:R-:W-:Y:S02]  /*3a20*/  HADD2.F32 R28, -RZ, R8.H0_H0 ;  /* 0x20000008ff1c7230 */ /* 0x000fe40000004100 */
[-C--:B------:R-:W-:Y:S01]  /*3a30*/  FFMA R33, R30, R96.reuse, R33 ;  /* 0x000000601e217223 */ /* 0x080fe20000000021 */
[----:B------:R-:W-:Y:S02]  /*3a40*/  HADD2.F32 R34, -RZ, R9.H1_H1 ;  /* 0x30000009ff227230 */ /* 0x000fe40000004100 */
[-C--:B------:R-:W-:Y:S01]  /*3a50*/  FFMA R30, R32, R96.reuse, R15 ;  /* 0x00000060201e7223 */ /* 0x080fe2000000000f */
[--C-:B------:R-:W-:Y:S02]  /*3a60*/  HADD2.F32 R32, -RZ, R10.reuse.H0_H0 ;  /* 0x2000000aff207230 */ /* 0x100fe40000004100 */
[----:B------:R-:W-:Y:S01]  /*3a70*/  FFMA R28, R28, R96, R13 ;  /* 0x000000601c1c7223 */ /* 0x000fe2000000000d */
[C---:B------:R-:W-:Y:S01]  /*3a80*/  FFMA R13, R91.reuse, R36, R98 ;  /* 0x000000245b0d7223 */ /* 0x040fe20000000062 */
[----:B------:R-:W-:Y:S01]  /*3a90*/  FFMA R35, R34, R96, R35 ;  /* 0x0000006022237223 */ /* 0x000fe20000000023 */
[----:B------:R-:W-:Y:S01]  /*3aa0*/  FFMA R15, R91, R38, R20 ;  /* 0x000000265b0f7223 */ /* 0x000fe20000000014 */
[----:B------:R-:W-:-:S02]  /*3ab0*/  HADD2.F32 R34, -RZ, R10.H1_H1 ;  /* 0x3000000aff227230 */ /* 0x000fc40000004100 */
[C---:B------:R-:W-:Y:S01]  /*3ac0*/  FFMA R37, R91.reuse, R37, R98 ;  /* 0x000000255b257223 */ /* 0x040fe20000000062 */
[--C-:B------:R-:W-:Y:S02]  /*3ad0*/  HADD2.F32 R36, -RZ, R11.reuse.H0_H0 ;  /* 0x2000000bff247230 */ /* 0x100fe40000004100 */
[----:B------:R-:W-:Y:S01]  /*3ae0*/  FFMA R39, R91, R39, R20 ;  /* 0x000000275b277223 */ /* 0x000fe20000000014 */
[----:B------:R-:W-:Y:S02]  /*3af0*/  HADD2.F32 R38, -RZ, R11.H1_H1 ;  /* 0x3000000bff267230 */ /* 0x000fe40000004100 */
[-C--:B------:R-:W-:Y:S01]  /*3b00*/  FFMA R13, R32, R96.reuse, R13 ;  /* 0x00000060200d7223 */ /* 0x080fe2000000000d */
[-C--:B------:R-:W-:Y:S01]  /*3b10*/  FFMA R32, R34, R96.reuse, R37 ;  /* 0x0000006022207223 */ /* 0x080fe20000000025 */
[----:B------:R-:W-:Y:S01]  /*3b20*/  FFMA R15, R36, R96, R15 ;  /* 0x00000060240f7223 */ /* 0x000fe2000000000f */
[----:B------:R-:W-:Y:S01]  /*3b30*/  F2FP.F16.F32.PACK_AB R36, R25, R12 ;  /* 0x0000000c1924723e */ /* 0x000fe200000000ff */
[----:B------:R-:W-:Y:S01]  /*3b40*/  FFMA R34, R38, R96, R39 ;  /* 0x0000006026227223 */ /* 0x000fe20000000027 */
[----:B------:R-:W-:Y:S01]  /*3b50*/  F2FP.F16.F32.PACK_AB R38, R29, R24 ;  /* 0x000000181d26723e */ /* 0x000fe200000000ff */
[----:B------:R-:W-:Y:S05]  /*3b60*/  WARPSYNC.ALL ;  /* 0x0000000000007948 */ /* 0x000fea0003800000 */
[----:B------:R-:W-:Y:S01]  /*3b70*/  F2FP.F16.F32.PACK_AB R37, R27, R14 ;  /* 0x0000000e1b25723e */ /* 0x000fe200000000ff */
[----:B------:R-:W-:Y:S01]  /*3b80*/  BSSY B0, `(.L_x_63) ;  /* 0x000001a000007945 */ /* 0x000fe20003800000 */
[----:B------:R-:W-:-:S02]  /*3b90*/  F2FP.F16.F32.PACK_AB R39, R31, R26 ;  /* 0x0000001a1f27723e */ /* 0x000fc400000000ff */
[----:B------:R-:W-:Y:S02]  /*3ba0*/  F2FP.F16.F32.PACK_AB R29, R35, R30 ;  /* 0x0000001e231d723e */ /* 0x000fe400000000ff */
[----:B------:R-:W-:Y:S01]  /*3bb0*/  F2FP.F16.F32.PACK_AB R28, R33, R28 ;  /* 0x0000001c211c723e */ /* 0x000fe200000000ff */
[----:B------:R1:W-:Y:S01]  /*3bc0*/  STSM.16.M88.4 [R23+0x2200], R36 ;  /* 0x0022002417007844 */ /* 0x0003e20000000200 */
[----:B------:R-:W-:Y:S02]  /*3bd0*/  F2FP.F16.F32.PACK_AB R30, R32, R13 ;  /* 0x0000000d201e723e */ /* 0x000fe400000000ff */
[----:B------:R-:W-:Y:S02]  /*3be0*/  F2FP.F16.F32.PACK_AB R31, R34, R15 ;  /* 0x0000000f221f723e */ /* 0x000fe400000000ff */
[----:B------:R-:W-:-:S05]  /*3bf0*/  IADD3 R12, R56, 0x2200, R23 ;  /* 0x00002200380c7810 */ /* 0x000fca0007ffe017 */
[----:B------:R1:W-:Y:S01]  /*3c00*/  STSM.16.M88.4 [R12], R28 ;  /* 0x0000001c0c007844 */ /* 0x0003e20000000200 */
[----:B------:R-:W-:Y:S01]  /*3c10*/  @!PT LDS RZ, [RZ] ;  /* 0x00000000fffff984 */ /* 0x000fe20000000800 */
[----:B------:R-:W-:Y:S01]  /*3c20*/  @!PT LDS RZ, [RZ] ;  /* 0x00000000fffff984 */ /* 0x000fe20000000800 */
[----:B------:R-:W-:Y:S01]  /*3c30*/  @!PT LDS RZ, [RZ] ;  /* 0x00000000fffff984 */ /* 0x000fe20000000800 */
[----:B------:R-:W-:Y:S01]  /*3c40*/  @!PT LDS RZ, [RZ] ;  /* 0x00000000fffff984 */ /* 0x000fe20000000800 */
[----:B------:R2:W-:Y:S06]  /*3c50*/  MEMBAR.ALL.CTA ;  /* 0x0000000000007992 */ /* 0x0005ec0000008000 */
[----:B--2---:R-:W2:Y:S02]  /*3c60*/  FENCE.VIEW.ASYNC.S ;  /* 0x00000000000073c6 */ /* 0x004ea40000000000 */
[----:B--2---:R-:W-:Y:S06]  /*3c70*/  BAR.SYNC.DEFER_BLOCKING 0x1, 0x100 ;  /* 0x0044000000007b1d */ /* 0x004fec0000010000 */
[----:B------:R-:W-:Y:S05]  /*3c80*/  @P2 BRA `(.L_x_64) ;  /* 0x0000000000242947 */ /* 0x000fea0003800000 */
[----:B------:R-:W-:Y:S02]  /*3c90*/  UIADD3 UR8, UP0, UR54, 0x4f0, URZ ;  /* 0x000004f036087890 */ /* 0x000fe4000ff1e03f */
[----:B------:R-:W-:Y:S02]  /*3ca0*/  UIADD3 UR6, UR46, 0x80, URZ ;  /* 0x000000802e067890 */ /* 0x000fe4000fffe03f */
[----:B------:R-:W-:Y:S02]  /*3cb0*/  UIADD3 UR4, UR53, 0x2200, URZ ;  /* 0x0000220035047890 */ /* 0x000fe4000fffe03f */
[----:B------:R-:W-:Y:S01]  /*3cc0*/  UIADD3.X UR9, URZ, UR55, URZ, UP0, !UPT ;  /* 0x000000373f097290 */ /* 0x000fe200087fe43f */
[----:B------:R-:W-:Y:S01]  /*3cd0*/  UMOV UR5, UR45 ;  /* 0x0000002d00057c82 */ /* 0x000fe20008000000 */
[----:B------:R-:W-:-:S07]  /*3ce0*/  UMOV UR7, UR47 ;  /* 0x0000002f00077c82 */ /* 0x000fce0008000000 */
[----:B------:R2:W-:Y:S01]  /*3cf0*/  UTMASTG.3D [UR4], [UR8] ;  /* 0x00000004080073b5 */ /* 0x0005e20008010000 */
[----:B------:R0:W-:Y:S01]  /*3d00*/  UTMACMDFLUSH ;  /* 0x00000000000079b7 */ /* 0x0001e20000000000 */
[----:B--2---:R-:W-:-:S04]  /*3d10*/  DEPBAR.LE SB0, 0x1 ;  /* 0x000080400000791a */ /* 0x004fc80000000000 */
.L_x_64:
[----:B------:R-:W-:Y:S05]  /*3d20*/  BSYNC B0 ;  /* 0x0000000000007941 */ /* 0x000fea0003800000 */
.L_x_63:
[----:B------:R-:W-:Y:S06]  /*3d30*/  BAR.SYNC.DEFER_BLOCKING 0x1, 0x100 ;  /* 0x0044000000007b1d */ /* 0x000fec0000010000 */
[----:B------:R-:W-:Y:S04]  /*3d40*/  BSSY B0, `(.L_x_65) ;  /* 0x0000009000007945 */ /* 0x000fe80003800000 */
[----:B------:R-:W-:Y:S05]  /*3d50*/  @!P0 BRA `(.L_x_66) ;  /* 0x00000000001c8947 */ /* 0x000fea0003800000 */
[----:B------:R-:W-:-:S13]  /*3d60*/  ISETP.NE.AND P4, PT, R101, 0x3, PT ;  /* 0x000000036500780c */ /* 0x000fda0003f85270 */
[----:B------:R-:W-:Y:S05]  /*3d70*/  @!P4 BRA `(.L_x_67) ;  /* 0x000000000004c947 */ /* 0x000fea0003800000 */
[----:B------:R-:W-:Y:S01]  /*3d80*/  BPT.TRAP 0x1 ;  /* 0x000000040000795c */ /* 0x000fe20000300000 */
.L_x_67:
[----:B------:R-:W-:-:S04]  /*3d90*/  ULEA UR4, UR39, UR53, 0x3 ;  /* 0x0000003527047291 */ /* 0x000fc8000f8e183f */
[----:B------:R-:W-:-:S04]  /*3da0*/  UIADD3 UR4, UR4, 0x60, URZ ;  /* 0x0000006004047890 */ /* 0x000fc8000fffe03f */
[----:B------:R-:W-:-:S09]  /*3db0*/  UPRMT UR4, UR52, 0x654, UR4 ;  /* 0x0000065434047896 */ /* 0x000fd20008000004 */
[----:B------:R-:W-:Y:S03]  /*3dc0*/  SYNCS.ARRIVE.TRANS64.RED.A1T0 RZ, [UR4], RZ ;  /* 0x000000ffffff79a7 */ /* 0x000fe60008100404 */
.L_x_66:
[----:B------:R-:W-:Y:S05]  /*3dd0*/  BSYNC B0 ;  /* 0x0000000000007941 */ /* 0x000fea0003800000 */
.L_x_65:
[----:B------:R-:W-:Y:S01]  /*3de0*/  UIADD3 UR39, UR39, 0x1, URZ ;  /* 0x0000000127277890 */ /* 0x000fe2000fffe03f */
[----:B------:R-:W-:Y:S01]  /*3df0*/  BSSY B0, `(.L_x_68) ;  /* 0x000001c000007945 */ /* 0x000fe20003800000 */
[----:B-1----:R-:W-:Y:S02]  /*3e00*/  IMAD.MOV.U32 R12, RZ, RZ, R89 ;  /* 0x000000ffff0c7224 */ /* 0x002fe400078e0059 */
[----:B------:R-:W-:-:S04]  /*3e10*/  UISETP.NE.AND UP0, UPT, UR39, 0x4, UPT ;  /* 0x000000042700788c */ /* 0x000fc8000bf05270 */
[----:B------:R-:W-:Y:S01]  /*3e20*/  USEL UR39, UR39, URZ, UP0 ;  /* 0x0000003f27277287 */ /* 0x000fe20008000000 */
[----:B------:R-:W-:Y:S11]  /*3e30*/  @!P0 BRA `(.L_x_69) ;  /* 0x00000000005c8947 */ /* 0x000ff60003800000 */
[----:B------:R-:W-:-:S13]  /*3e40*/  ISETP.NE.AND P4, PT, R101, 0x3, PT ;  /* 0x000000036500780c */ /* 0x000fda0003f85270 */
[----:B------:R-:W-:Y:S05]  /*3e50*/  @!P4 BRA `(.L_x_70) ;  /* 0x000000000004c947 */ /* 0x000fea0003800000 */
[----:B------:R-:W-:Y:S01]  /*3e60*/  BPT.TRAP 0x1 ;  /* 0x000000040000795c */ /* 0x000fe20000300000 */
.L_x_70:
[C---:B------:R-:W-:Y:S01]  /*3e70*/  LEA R14, R21.reuse, UR53, 0x3 ;  /* 0x00000035150e7c11 */ /* 0x040fe2000f8e18ff */
[----:B------:R-:W-:Y:S01]  /*3e80*/  @!P1 IMAD R24, R21, 0x2000, R70 ;  /* 0x0000200015189824 */ /* 0x000fe200078e0246 */
[----:B------:R-:W-:Y:S01]  /*3e90*/  SHF.L.U32 R15, R89, 0x1f, RZ ;  /* 0x0000001f590f7819 */ /* 0x000fe200000006ff */
[----:B------:R-:W-:Y:S01]  /*3ea0*/  BSSY B1, `(.L_x_71) ;  /* 0x0000008000017945 */ /* 0x000fe20003800000 */
[----:B------:R-:W-:Y:S01]  /*3eb0*/  PLOP3.LUT P5, PT, PT, PT, PT, 0x8, 0x0 ;  /* 0x000000000000781c */ /* 0x000fe20003fae170 */
[----:B------:R-:W-:Y:S01]  /*3ec0*/  @!P1 VIADD R12, R24, 0x20 ;  /* 0x00000020180c9836 */ /* 0x000fe20000000000 */
[----:B------:R-:W1:Y:S01]  /*3ed0*/  SYNCS.PHASECHK.TRANS64.TRYWAIT P4, [R14+URZ+0x40], R15 ;  /* 0x0000400f0e0075a7 */ /* 0x000e62000808017f */
[----:B------:R-:W-:-:S13]  /*3ee0*/  @!P1 PLOP3.LUT P5, PT, P3, PT, PT, 0x80, 0x0 ;  /* 0x000000000000981c */ /* 0x000fda0001faf070 */
[----:B------:R-:W-:-:S04]  /*3ef0*/  @P5 VIADD R12, R24, 0xffffffe0 ;  /* 0xffffffe0180c5836 */ /* 0x000fc80000000000 */
[----:B------:R-:W-:Y:S01]  /*3f00*/  @!P1 IMAD.MOV.U32 R13, RZ, RZ, R12 ;  /* 0x000000ffff0d9224 */ /* 0x000fe200078e000c */
[----:B-1----:R-:W-:Y:S06]  /*3f10*/  @!P4 BRA `(.L_x_72) ;  /* 0x000000400040c947 */ /* 0x002fec0003800000 */
.L_x_167:
[----:B------:R-:W-:Y:S05]  /*3f20*/  BSYNC B1 ;  /* 0x0000000000017941 */ /* 0x000fea0003800000 */
.L_x_71:
[----:B------:R-:W-:Y:S05]  /*3f30*/  @!P1 WARPSYNC.ALL ;  /* 0x0000000000009948 */ /* 0x000fea0003800000 */
[----:B------:R2:W3:Y:S01]  /*3f40*/  @!P1 LDSM.16.M88.4 R4, [R24] ;  /* 0x000000001804983b */ /* 0x0004e20000000200 */
[----:B------:R-:W-:-:S03]  /*3f50*/  VIADD R21, R21, 0x1 ;  /* 0x0000000115157836 */ /* 0x000fc60000000000 */
[----:B------:R2:W4:Y:S02]  /*3f60*/  @!P1 LDSM.16.M88.4 R8, [R13] ;  /* 0x000000000d08983b */ /* 0x0005240000000200 */
[----:B------:R-:W-:-:S04]  /*3f70*/  ISETP.NE.AND P4, PT, R21, 0x4, PT ;  /* 0x000000041500780c */ /* 0x000fc80003f85270 */
[----:B------:R-:W-:Y:S02]  /*3f80*/  SEL R12, RZ, 0x1, P4 ;  /* 0x00000001ff0c7807 */ /* 0x000fe40002000000 */
[----:B------:R-:W-:Y:S02]  /*3f90*/  SEL R21, R21, RZ, P4 ;  /* 0x000000ff15157207 */ /* 0x000fe40002000000 */
[----:B--2---:R-:W-:-:S07]  /*3fa0*/  LOP3.LUT R12, R89, R12, RZ, 0x3c, !PT ;  /* 0x0000000c590c7212 */ /* 0x004fce00078e3cff */
.L_x_69:
[----:B------:R-:W-:Y:S05]  /*3fb0*/  BSYNC B0 ;  /* 0x0000000000007941 */ /* 0x000fea0003800000 */
.L_x_68:
[--C-:B---3--:R-:W-:Y:S02]  /*3fc0*/  HADD2.F32 R24, -RZ, R5.reuse.H0_H0 ;  /* 0x20000005ff187230 */ /* 0x108fe40000004100 */
[C---:B-1----:R-:W-:Y:S01]  /*3fd0*/  FFMA R15, R91.reuse, R74, R100 ;  /* 0x0000004a5b0f7223 */ /* 0x042fe20000000064 */
[----:B------:R-:W-:Y:S02]  /*3fe0*/  HADD2.F32 R26, -RZ, R5.H1_H1 ;  /* 0x30000005ff1a7230 */ /* 0x000fe40000004100 */
[C---:B------:R-:W-:Y:S01]  /*3ff0*/  FFMA R25, R91.reuse, R76, R102 ;  /* 0x0000004c5b197223 */ /* 0x040fe20000000066 */
[--C-:B------:R-:W-:Y:S02]  /*4000*/  HADD2.F32 R28, -RZ, R6.reuse.H0_H0 ;  /* 0x20000006ff1c7230 */ /* 0x100fe40000004100 */
[C---:B------:R-:W-:Y:S01]  /*4010*/  FFMA R75, R91.reuse, R75, R100 ;  /* 0x0000004b5b4b7223 */ /* 0x040fe20000000064 */
[----:B------:R-:W-:Y:S02]  /*4020*/  HADD2.F32 R30, -RZ, R6.H1_H1 ;  /* 0x30000006ff1e7230 */ /* 0x000fe40000004100 */
[----:B------:R-:W-:Y:S01]  /*4030*/  FFMA R77, R91, R77, R102 ;  /* 0x0000004d5b4d7223 */ /* 0x000fe20000000066 */
[-C--:B------:R-:W-:Y:S01]  /*4040*/  FFMA R15, R24, R96.reuse, R15 ;  /* 0x00000060180f7223 */ /* 0x080fe2000000000f */
[-C--:B------:R-:W-:Y:S01]  /*4050*/  FFMA R24, R26, R96.reuse, R75 ;  /* 0x000000601a187223 */ /* 0x080fe2000000004b */
[-C--:B------:R-:W-:Y:S01]  /*4060*/  FFMA R25, R28, R96.reuse, R25 ;  /* 0x000000601c197223 */ /* 0x080fe20000000019 */
[----:B------:R-:W-:Y:S01]  /*4070*/  FFMA R26, R30, R96, R77 ;  /* 0x000000601e1a7223 */ /* 0x000fe2000000004d */
[----:B------:R-:W-:-:S02]  /*4080*/  HADD2.F32 R28, -RZ, R7.H0_H0 ;  /* 0x20000007ff1c7230 */ /* 0x000fc40000004100 */
[C-C-:B------:R-:W-:Y:S01]  /*4090*/  FFMA R27, R91.reuse, R78, R100.reuse ;  /* 0x0000004e5b1b7223 */ /* 0x140fe20000000064 */
[----:B------:R-:W-:Y:S02]  /*40a0*/  HADD2.F32 R30, -RZ, R7.H1_H1 ;  /* 0x30000007ff1e7230 */ /* 0x000fe40000004100 */
[C---:B------:R-:W-:Y:S01]  /*40b0*/  FFMA R79, R91.reuse, R79, R100 ;  /* 0x0000004f5b4f7223 */ /* 0x040fe20000000064 */
[----:B----4-:R-:W-:Y:S02]  /*40c0*/  HADD2.F32 R34, -RZ, R8.H1_H1 ;  /* 0x30000008ff227230 */ /* 0x010fe40000004100 */
[C-C-:B------:R-:W-:Y:S01]  /*40d0*/  FFMA R81, R91.reuse, R81, R102.reuse ;  /* 0x000000515b517223 */ /* 0x140fe20000000066 */
[----:B------:R-:W-:Y:S02]  /*40e0*/  HADD2.F32 R14, -RZ, R4.H0_H0 ;  /* 0x20000004ff0e7230 */ /* 0x000fe40000004100 */
[----:B------:R-:W-:Y:S01]  /*40f0*/  FFMA R13, R91, R72, R102 ;  /* 0x000000485b0d7223 */ /* 0x000fe20000000066 */
[----:B------:R-:W-:-:S02]  /*4100*/  HADD2.F32 R36, -RZ, R9.H0_H0 ;  /* 0x20000009ff247230 */ /* 0x000fc40000004100 */
[C---:B------:R-:W-:Y:S01]  /*4110*/  FFMA R31, R91.reuse, R82, R100 ;  /* 0x000000525b1f7223 */ /* 0x040fe20000000064 */
[----:B------:R-:W-:Y:S02]  /*4120*/  HADD2.F32 R32, -RZ, R8.H0_H0 ;  /* 0x20000008ff207230 */ /* 0x000fe40000004100 */
[C-C-:B------:R-:W-:Y:S01]  /*4130*/  FFMA R29, R91.reuse, R80, R102.reuse ;  /* 0x000000505b1d7223 */ /* 0x140fe20000000066 */
[-C--:B------:R-:W-:Y:S01]  /*4140*/  FFMA R27, R28, R96.reuse, R27 ;  /* 0x000000601c1b7223 */ /* 0x080fe2000000001b */
[-C--:B------:R-:W-:Y:S01]  /*4150*/  FFMA R28, R30, R96.reuse, R79 ;  /* 0x000000601e1c7223 */ /* 0x080fe2000000004f */
[-C--:B------:R-:W-:Y:S01]  /*4160*/  FFMA R30, R34, R96.reuse, R81 ;  /* 0x00000060221e7223 */ /* 0x080fe20000000051 */
[-C--:B------:R-:W-:Y:S01]  /*4170*/  FFMA R13, R14, R96.reuse, R13 ;  /* 0x000000600e0d7223 */ /* 0x080fe2000000000d */
[----:B------:R-:W-:Y:S01]  /*4180*/  FFMA R31, R36, R96, R31 ;  /* 0x00000060241f7223 */ /* 0x000fe2000000001f */
[----:B------:R-:W-:Y:S02]  /*4190*/  HADD2.F32 R34, -RZ, R10.H0_H0 ;  /* 0x2000000aff227230 */ /* 0x000fe40000004100 */
[----:B------:R-:W-:Y:S01]  /*41a0*/  FFMA R33, R91, R84, R102 ;  /* 0x000000545b217223 */ /* 0x000fe20000000066 */
[----:B------:R-:W-:-:S02]  /*41b0*/  HADD2.F32 R14, -RZ, R4.H1_H1 ;  /* 0x30000004ff0e7230 */ /* 0x000fc40000004100 */
[----:B------:R-:W-:Y:S01]  /*41c0*/  FFMA R29, R32, R96, R29 ;  /* 0x00000060201d7223 */ /* 0x000fe2000000001d */
[----:B------:R-:W-:Y:S02]  /*41d0*/  HADD2.F32 R36, -RZ, R10.H1_H1 ;  /* 0x3000000aff247230 */ /* 0x000fe40000004100 */
[C-C-:B------:R-:W-:Y:S01]  /*41e0*/  FFMA R73, R91.reuse, R73, R102.reuse ;  /* 0x000000495b497223 */ /* 0x140fe20000000066 */
[C---:B------:R-:W-:Y:S01]  /*41f0*/  FFMA R85, R91.reuse, R85, R102 ;  /* 0x000000555b557223 */ /* 0x040fe20000000066 */
[----:B------:R-:W-:Y:S02]  /*4200*/  HADD2.F32 R32, -RZ, R9.H1_H1 ;  /* 0x30000009ff207230 */ /* 0x000fe40000004100 */
[C-C-:B------:R-:W-:Y:S01]  /*4210*/  FFMA R83, R91.reuse, R83, R100.reuse ;  /* 0x000000535b537223 */ /* 0x140fe20000000064 */
[--C-:B------:R-:W-:Y:S02]  /*4220*/  HADD2.F32 R38, -RZ, R11.reuse.H0_H0 ;  /* 0x2000000bff267230 */ /* 0x100fe40000004100 */
[----:B------:R-:W-:Y:S01]  /*4230*/  FFMA R35, R91, R86, R100 ;  /* 0x000000565b237223 */ /* 0x000fe20000000064 */
[----:B------:R-:W-:-:S02]  /*4240*/  HADD2.F32 R58, -RZ, R11.H1_H1 ;  /* 0x3000000bff3a7230 */ /* 0x000fc40000004100 */
[----:B------:R-:W-:Y:S01]  /*4250*/  FFMA R87, R91, R87, R100 ;  /* 0x000000575b577223 */ /* 0x000fe20000000064 */
[-C--:B------:R-:W-:Y:S01]  /*4260*/  FFMA R33, R34, R96.reuse, R33 ;  /* 0x0000006022217223 */ /* 0x080fe20000000021 */
[-C--:B------:R-:W-:Y:S01]  /*4270*/  FFMA R14, R14, R96.reuse, R73 ;  /* 0x000000600e0e7223 */ /* 0x080fe20000000049 */
[-C--:B------:R-:W-:Y:S01]  /*4280*/  FFMA R34, R36, R96.reuse, R85 ;  /* 0x0000006024227223 */ /* 0x080fe20000000055 */
[-C--:B------:R-:W-:Y:S01]  /*4290*/  FFMA R32, R32, R96.reuse, R83 ;  /* 0x0000006020207223 */ /* 0x080fe20000000053 */
[-C--:B------:R-:W-:Y:S01]  /*42a0*/  FFMA R35, R38, R96.reuse, R35 ;  /* 0x0000006026237223 */ /* 0x080fe20000000023 */
[----:B------:R-:W-:Y:S01]  /*42b0*/  FFMA R36, R58, R96, R87 ;  /* 0x000000603a247223 */ /* 0x000fe20000000057 */
[----:B------:R-:W-:Y:S01]  /*42c0*/  F2FP.F16.F32.PACK_AB R60, R14, R13 ;  /* 0x0000000d0e3c723e */ /* 0x000fe200000000ff */
[----:B------:R-:W-:Y:S05]  /*42d0*/  WARPSYNC.ALL ;  /* 0x0000000000007948 */ /* 0x000fea0003800000 */
[----:B------:R-:W-:Y:S01]  /*42e0*/  F2FP.F16.F32.PACK_AB R61, R24, R15 ;  /* 0x0000000f183d723e */ /* 0x000fe200000000ff */
[----:B------:R-:W-:Y:S01]  /*42f0*/  BSSY B0, `(.L_x_73) ;  /* 0x000001b000007945 */ /* 0x000fe20003800000 */
[----:B------:R-:W-:-:S02]  /*4300*/  F2FP.F16.F32.PACK_AB R62, R26, R25 ;  /* 0x000000191a3e723e */ /* 0x000fc400000000ff */
[----:B------:R-:W-:Y:S02]  /*4310*/  F2FP.F16.F32.PACK_AB R63, R28, R27 ;  /* 0x0000001b1c3f723e */ /* 0x000fe400000000ff */
        /* <DEDUP_REMOVED lines=24> */
.L_x_74:
[----:B------:R-:W-:Y:S05]  /*44a0*/  BSYNC B0 ;  /* 0x0000000000007941 */ /* 0x000fea0003800000 */
.L_x_73:
[----:B------:R-:W-:Y:S06]  /*44b0*/  BAR.SYNC.DEFER_BLOCKING 0x1, 0x100 ;  /* 0x0044000000007b1d */ /* 0x000fec0000010000 */
[----:B------:R-:W-:Y:S04]  /*44c0*/  BSSY B0, `(.L_x_75) ;  /* 0x0000009000007945 */ /* 0x000fe80003800000 */
[----:B------:R-:W-:Y:S05]  /*44d0*/  @!P0 BRA `(.L_x_76) ;  /* 0x00000000001c8947 */ /* 0x000fea0003800000 */
[----:B------:R-:W-:-:S13]  /*44e0*/  ISETP.NE.AND P4, PT, R101, 0x3, PT ;  /* 0x000000036500780c */ /* 0x000fda0003f85270 */
[----:B------:R-:W-:Y:S05]  /*44f0*/  @!P4 BRA `(.L_x_77) ;  /* 0x000000000004c947 */ /* 0x000fea0003800000 */
[----:B------:R-:W-:Y:S01]  /*4500*/  BPT.TRAP 0x1 ;  /* 0x000000040000795c */ /* 0x000fe20000300000 */
.L_x_77:
[----:B------:R-:W-:-:S04]  /*4510*/  ULEA UR4, UR39, UR53, 0x3 ;  /* 0x0000003527047291 */ /* 0x000fc8000f8e183f */
[----:B------:R-:W-:-:S04]  /*4520*/  UIADD3 UR4, UR4, 0x60, URZ ;  /* 0x0000006004047890 */ /* 0x000fc8000fffe03f */
[----:B------:R-:W-:-:S09]  /*4530*/  UPRMT UR4, UR52, 0x654, UR4 ;  /* 0x0000065434047896 */ /* 0x000fd20008000004 */
[----:B------:R-:W-:Y:S03]  /*4540*/  SYNCS.ARRIVE.TRANS64.RED.A1T0 RZ, [UR4], RZ ;  /* 0x000000ffffff79a7 */ /* 0x000fe60008100404 */
.L_x_76:
[----:B------:R-:W-:Y:S05]  /*4550*/  BSYNC B0 ;  /* 0x0000000000007941 */ /* 0x000fea0003800000 */
.L_x_75:
[----:B------:R-:W-:Y:S01]  /*4560*/  UIADD3 UR4, UR39, 0x1, URZ ;  /* 0x0000000127047890 */ /* 0x000fe2000fffe03f */
[----:B------:R-:W-:Y:S03]  /*4570*/  BSSY B0, `(.L_x_78) ;  /* 0x0000015000007945 */ /* 0x000fe60003800000 */
[----:B------:R-:W-:-:S04]  /*4580*/  UISETP.NE.AND UP0, UPT, UR4, 0x4, UPT ;  /* 0x000000040400788c */ /* 0x000fc8000bf05270 */
[----:B------:R-:W-:Y:S01]  /*4590*/  USEL UR39, UR4, URZ, UP0 ;  /* 0x0000003f04277287 */ /* 0x000fe20008000000 */
[----:B------:R-:W-:Y:S11]  /*45a0*/  @!P0 BRA `(.L_x_79) ;  /* 0x0000000000448947 */ /* 0x000ff60003800000 */
[----:B------:R-:W-:-:S13]  /*45b0*/  ISETP.NE.AND P4, PT, R101, 0x3, PT ;  /* 0x000000036500780c */ /* 0x000fda0003f85270 */
[----:B------:R-:W-:Y:S05]  /*45c0*/  @!P4 BRA `(.L_x_80) ;  /* 0x000000000004c947 */ /* 0x000fea0003800000 */
[----:B------:R-:W-:Y:S01]  /*45d0*/  BPT.TRAP 0x1 ;  /* 0x000000040000795c */ /* 0x000fe20000300000 */
.L_x_80:
[----:B-1----:R-:W-:Y:S01]  /*45e0*/  SHF.L.U32 R13, R12, 0x1f, RZ ;  /* 0x0000001f0c0d7819 */ /* 0x002fe200000006ff */
[----:B------:R-:W-:Y:S01]  /*45f0*/  BSSY B1, `(.L_x_81) ;  /* 0x0000009000017945 */ /* 0x000fe20003800000 */
[C---:B------:R-:W-:Y:S01]  /*4600*/  LEA R14, R21.reuse, UR53, 0x3 ;  /* 0x00000035150e7c11 */ /* 0x040fe2000f8e18ff */
[----:B------:R-:W-:Y:S01]  /*4610*/  @!P1 IMAD R21, R21, 0x2000, R70 ;  /* 0x0000200015159824 */ /* 0x000fe200078e0246 */
[----:B------:R-:W-:Y:S02]  /*4620*/  PLOP3.LUT P5, PT, PT, PT, PT, 0x8, 0x0 ;  /* 0x000000000000781c */ /* 0x000fe40003fae170 */
[----:B------:R-:W1:Y:S01]  /*4630*/  SYNCS.PHASECHK.TRANS64.TRYWAIT P4, [R14+URZ+0x40], R13 ;  /* 0x0000400d0e0075a7 */ /* 0x000e62000808017f */
[----:B------:R-:W-:Y:S02]  /*4640*/  @!P1 PLOP3.LUT P5, PT, P3, PT, PT, 0x80, 0x0 ;  /* 0x000000000000981c */ /* 0x000fe40001faf070 */
[----:B------:R-:W-:-:S11]  /*4650*/  @!P1 IADD3 R12, R21, 0x20, RZ ;  /* 0x00000020150c9810 */ /* 0x000fd60007ffe0ff */
[----:B------:R-:W-:Y:S01]  /*4660*/  @P5 VIADD R12, R21, 0xffffffe0 ;  /* 0xffffffe0150c5836 */ /* 0x000fe20000000000 */
[----:B-1----:R-:W-:Y:S06]  /*4670*/  @!P4 BRA `(.L_x_82) ;  /* 0x00000038007cc947 */ /* 0x002fec0003800000 */
.L_x_168:
[----:B------:R-:W-:Y:S05]  /*4680*/  BSYNC B1 ;  /* 0x0000000000017941 */ /* 0x000fea0003800000 */
.L_x_81:
[----:B------:R-:W-:Y:S05]  /*4690*/  @!P1 WARPSYNC.ALL ;  /* 0x0000000000009948 */ /* 0x000fea0003800000 */
[----:B------:R2:W3:Y:S04]  /*46a0*/  @!P1 LDSM.16.M88.4 R4, [R21] ;  /* 0x000000001504983b */ /* 0x0004e80000000200 */
[----:B------:R2:W4:Y:S02]  /*46b0*/  @!P1 LDSM.16.M88.4 R8, [R12] ;  /* 0x000000000c08983b */ /* 0x0005240000000200 */
.L_x_79:
[----:B------:R-:W-:Y:S05]  /*46c0*/  BSYNC B0 ;  /* 0x0000000000007941 */ /* 0x000fea0003800000 */
.L_x_78:
[C-C-:B------:R-:W-:Y:S01]  /*46d0*/  FFMA R15, R91.reuse, R42, R20.reuse ;  /* 0x0000002a5b0f7223 */ /* 0x140fe20000000014 */
[C-C-:B------:R-:W-:Y:S01]  /*46e0*/  FFMA R43, R91.reuse, R43, R20.reuse ;  /* 0x0000002b5b2b7223 */ /* 0x140fe20000000014 */
[C-C-:B-1----:R-:W-:Y:S01]  /*46f0*/  FFMA R25, R91.reuse, R46, R20.reuse ;  /* 0x0000002e5b197223 */ /* 0x142fe20000000014 */
[C-C-:B------:R-:W-:Y:S01]  /*4700*/  FFMA R47, R91.reuse, R47, R20.reuse ;  /* 0x0000002f5b2f7223 */ /* 0x140fe20000000014 */
[C-C-:B------:R-:W-:Y:S01]  /*4710*/  FFMA R29, R91.reuse, R50, R20.reuse ;  /* 0x000000325b1d7223 */ /* 0x140fe20000000014 */
[C-C-:B------:R-:W-:Y:S01]  /*4720*/  FFMA R51, R91.reuse, R51, R20.reuse ;  /* 0x000000335b337223 */ /* 0x140fe20000000014 */
[C-C-:B------:R-:W-:Y:S01]  /*4730*/  FFMA R33, R91.reuse, R54, R20.reuse ;  /* 0x000000365b217223 */ /* 0x140fe20000000014 */
[C---:B------:R-:W-:Y:S01]  /*4740*/  FFMA R55, R91.reuse, R55, R20 ;  /* 0x000000375b377223 */ /* 0x040fe20000000014 */
[----:B--23--:R-:W-:Y:S02]  /*4750*/  HADD2.F32 R12, -RZ, R4.H0_H0 ;  /* 0x20000004ff0c7230 */ /* 0x00cfe40000004100 */
[----:B------:R-:W-:Y:S01]  /*4760*/  FFMA R13, R91, R40, R98 ;  /* 0x000000285b0d7223 */ /* 0x000fe20000000062 */
[----:B------:R-:W-:-:S02]  /*4770*/  HADD2.F32 R24, -RZ, R6.H0_H0 ;  /* 0x20000006ff187230 */ /* 0x000fc40000004100 */
[C-C-:B------:R-:W-:Y:S01]  /*4780*/  FFMA R41, R91.reuse, R41, R98.reuse ;  /* 0x000000295b297223 */ /* 0x140fe20000000062 */
[----:B------:R-:W-:Y:S02]  /*4790*/  HADD2.F32 R4, -RZ, R4.H1_H1 ;  /* 0x30000004ff047230 */ /* 0x000fe40000004100 */
[C-C-:B------:R-:W-:Y:S01]  /*47a0*/  FFMA R21, R91.reuse, R44, R98.reuse ;  /* 0x0000002c5b157223 */ /* 0x140fe20000000062 */
[--C-:B------:R-:W-:Y:S02]  /*47b0*/  HADD2.F32 R14, -RZ, R5.reuse.H0_H0 ;  /* 0x20000005ff0e7230 */ /* 0x100fe40000004100 */
[C-C-:B------:R-:W-:Y:S01]  /*47c0*/  FFMA R45, R91.reuse, R45, R98.reuse ;  /* 0x0000002d5b2d7223 */ /* 0x140fe20000000062 */
[----:B------:R-:W-:Y:S02]  /*47d0*/  HADD2.F32 R20, -RZ, R5.H1_H1 ;  /* 0x30000005ff147230 */ /* 0x000fe40000004100 */
[----:B------:R-:W-:Y:S01]  /*47e0*/  FFMA R27, R91, R48, R98 ;  /* 0x000000305b1b7223 */ /* 0x000fe20000000062 */
[----:B------:R-:W-:-:S02]  /*47f0*/  HADD2.F32 R6, -RZ, R6.H1_H1 ;  /* 0x30000006ff067230 */ /* 0x000fc40000004100 */
[C-C-:B------:R-:W-:Y:S01]  /*4800*/  FFMA R49, R91.reuse, R49, R98.reuse ;  /* 0x000000315b317223 */ /* 0x140fe20000000062 */
[--C-:B------:R-:W-:Y:S02]  /*4810*/  HADD2.F32 R26, -RZ, R7.reuse.H0_H0 ;  /* 0x20000007ff1a7230 */ /* 0x100fe40000004100 */
[C-C-:B------:R-:W-:Y:S01]  /*4820*/  FFMA R31, R91.reuse, R52, R98.reuse ;  /* 0x000000345b1f7223 */ /* 0x140fe20000000062 */
[----:B------:R-:W-:Y:S02]  /*4830*/  HADD2.F32 R28, -RZ, R7.H1_H1 ;  /* 0x30000007ff1c7230 */ /* 0x000fe40000004100 */
[----:B------:R-:W-:Y:S01]  /*4840*/  FFMA R53, R91, R53, R98 ;  /* 0x000000355b357223 */ /* 0x000fe20000000062 */
[----:B----4-:R-:W-:Y:S02]  /*4850*/  HADD2.F32 R30, -RZ, R8.H0_H0 ;  /* 0x20000008ff1e7230 */ /* 0x010fe40000004100 */
[----:B------:R-:W-:Y:S01]  /*4860*/  FFMA R12, R12, R96, R13 ;  /* 0x000000600c0c7223 */ /* 0x000fe2000000000d */
[----:B------:R-:W-:-:S02]  /*4870*/  HADD2.F32 R36, -RZ, R10.H0_H0 ;  /* 0x2000000aff247230 */ /* 0x000fc40000004100 */
[-C--:B------:R-:W-:Y:S01]  /*4880*/  FFMA R41, R4, R96.reuse, R41 ;  /* 0x0000006004297223 */ /* 0x080fe20000000029 */
[----:B------:R-:W-:Y:S02]  /*4890*/  HADD2.F32 R8, -RZ, R8.H1_H1 ;  /* 0x30000008ff087230 */ /* 0x000fe40000004100 */
[-C--:B------:R-:W-:Y:S01]  /*48a0*/  FFMA R14, R14, R96.reuse, R15 ;  /* 0x000000600e0e7223 */ /* 0x080fe2000000000f */
[--C-:B------:R-:W-:Y:S02]  /*48b0*/  HADD2.F32 R32, -RZ, R9.reuse.H0_H0 ;  /* 0x20000009ff207230 */ /* 0x100fe40000004100 */
[-C--:B------:R-:W-:Y:S01]  /*48c0*/  FFMA R43, R20, R96.reuse, R43 ;  /* 0x00000060142b7223 */ /* 0x080fe2000000002b */
[----:B------:R-:W-:Y:S02]  /*48d0*/  HADD2.F32 R34, -RZ, R9.H1_H1 ;  /* 0x30000009ff227230 */ /* 0x000fe40000004100 */
[----:B------:R-:W-:Y:S01]  /*48e0*/  FFMA R21, R24, R96, R21 ;  /* 0x0000006018157223 */ /* 0x000fe20000000015 */
[----:B------:R-:W-:-:S02]  /*48f0*/  HADD2.F32 R10, -RZ, R10.H1_H1 ;  /* 0x3000000aff0a7230 */ /* 0x000fc40000004100 */
[-C--:B------:R-:W-:Y:S01]  /*4900*/  FFMA R6, R6, R96.reuse, R45 ;  /* 0x0000006006067223 */ /* 0x080fe2000000002d */
[--C-:B------:R-:W-:Y:S02]  /*4910*/  HADD2.F32 R38, -RZ, R11.reuse.H0_H0 ;  /* 0x2000000bff267230 */ /* 0x100fe40000004100 */
[-C--:B------:R-:W-:Y:S01]  /*4920*/  FFMA R25, R26, R96.reuse, R25 ;  /* 0x000000601a197223 */ /* 0x080fe20000000019 */
[----:B------:R-:W-:Y:S02]  /*4930*/  HADD2.F32 R40, -RZ, R11.H1_H1 ;  /* 0x3000000bff287230 */ /* 0x000fe40000004100 */
[-C--:B------:R-:W-:Y:S01]  /*4940*/  FFMA R28, R28, R96.reuse, R47 ;  /* 0x000000601c1c7223 */ /* 0x080fe2000000002f */
[-C--:B------:R-:W-:Y:S01]  /*4950*/  FFMA R27, R30, R96.reuse, R27 ;  /* 0x000000601e1b7223 */ /* 0x080fe2000000001b */
[-C--:B------:R-:W-:Y:S01]  /*4960*/  FFMA R8, R8, R96.reuse, R49 ;  /* 0x0000006008087223 */ /* 0x080fe20000000031 */
        /* <DEDUP_REMOVED lines=30> */
[----:B------:R-:W-:Y:S02]  /*4b50*/  UIADD3 UR4, UR53, 0x6200, URZ ;  /* 0x0000620035047890 */ /* 0x000fe4000fffe03f */
[----:B------:R-:W-:Y:S01]  /*4b60*/  UIADD3.X UR9, URZ, UR55, URZ, UP0, !UPT ;  /* 0x000000373f097290 */ /* 0x000fe200087fe43f */
[----:B------:R-:W-:-:S08]  /*4b70*/  UMOV UR7, UR47 ;  /* 0x0000002f00077c82 */ /* 0x000fd00008000000 */
[----:B------:R2:W-:Y:S01]  /*4b80*/  UTMASTG.3D [UR4], [UR8] ;  /* 0x00000004080073b5 */ /* 0x0005e20008010000 */
[----:B------:R0:W-:Y:S01]  /*4b90*/  UTMACMDFLUSH ;  /* 0x00000000000079b7 */ /* 0x0001e20000000000 */
[----:B--2---:R-:W-:-:S04]  /*4ba0*/  DEPBAR.LE SB0, 0x1 ;  /* 0x000080400000791a */ /* 0x004fc80000000000 */
.L_x_84:
[----:B------:R-:W-:Y:S05]  /*4bb0*/  BSYNC B0 ;  /* 0x0000000000007941 */ /* 0x000fea0003800000 */
.L_x_83:
[----:B------:R-:W-:Y:S06]  /*4bc0*/  BAR.SYNC.DEFER_BLOCKING 0x1, 0x100 ;  /* 0x0044000000007b1d */ /* 0x000fec0000010000 */
[----:B------:R-:W-:Y:S04]  /*4bd0*/  BSSY B0, `(.L_x_85) ;  /* 0x0000009000007945 */ /* 0x000fe80003800000 */
[----:B------:R-:W-:Y:S05]  /*4be0*/  @!P0 BRA `(.L_x_86) ;  /* 0x00000000001c8947 */ /* 0x000fea0003800000 */
[----:B------:R-:W-:-:S13]  /*4bf0*/  ISETP.NE.AND P0, PT, R101, 0x3, PT ;  /* 0x000000036500780c */ /* 0x000fda0003f05270 */
[----:B------:R-:W-:Y:S05]  /*4c00*/  @!P0 BRA `(.L_x_87) ;  /* 0x0000000000048947 */ /* 0x000fea0003800000 */
[----:B------:R-:W-:Y:S01]  /*4c10*/  BPT.TRAP 0x1 ;  /* 0x000000040000795c */ /* 0x000fe20000300000 */
.L_x_87:
[----:B------:R-:W-:-:S04]  /*4c20*/  ULEA UR4, UR39, UR53, 0x3 ;  /* 0x0000003527047291 */ /* 0x000fc8000f8e183f */
[----:B------:R-:W-:-:S04]  /*4c30*/  UIADD3 UR4, UR4, 0x60, URZ ;  /* 0x0000006004047890 */ /* 0x000fc8000fffe03f */
[----:B------:R-:W-:-:S09]  /*4c40*/  UPRMT UR4, UR52, 0x654, UR4 ;  /* 0x0000065434047896 */ /* 0x000fd20008000004 */
[----:B------:R-:W-:Y:S03]  /*4c50*/  SYNCS.ARRIVE.TRANS64.RED.A1T0 RZ, [UR4], RZ ;  /* 0x000000ffffff79a7 */ /* 0x000fe60008100404 */
.L_x_86:
[----:B------:R-:W-:Y:S05]  /*4c60*/  BSYNC B0 ;  /* 0x0000000000007941 */ /* 0x000fea0003800000 */
.L_x_85:
[----:B------:R-:W-:Y:S01]  /*4c70*/  IADD3 R16, P0, R16, UR40, RZ ;  /* 0x0000002810107c10 */ /* 0x000fe2000ff1e0ff */
[----:B------:R-:W-:Y:S01]  /*4c80*/  ULDC.64 UR4, c[0x0][0x8f8] ;  /* 0x00023e0000047ab9 */ /* 0x000fe20000000a00 */
[----:B------:R-:W-:Y:S01]  /*4c90*/  UIADD3 UR39, UR39, 0x1, URZ ;  /* 0x0000000127277890 */ /* 0x000fe2000fffe03f */
[----:B-1----:R-:W-:Y:S01]  /*4ca0*/  PRMT R4, RZ, 0x7610, R4 ;  /* 0x00007610ff047816 */ /* 0x002fe20000000004 */
[----:B------:R-:W-:Y:S01]  /*4cb0*/  UMOV UR47, 0xffffffff ;  /* 0xffffffff002f7882 */ /* 0x000fe20000000000 */
[----:B------:R-:W-:Y:S01]  /*4cc0*/  IADD3.X R17, R17, UR38, RZ, P0, !PT ;  /* 0x0000002611117c10 */ /* 0x000fe200087fe4ff */
[----:B------:R-:W-:Y:S01]  /*4cd0*/  UISETP.NE.AND UP0, UPT, UR39, 0x4, UPT ;  /* 0x000000042700788c */ /* 0x000fe2000bf05270 */
[----:B------:R-:W-:Y:S01]  /*4ce0*/  ISETP.GE.U32.AND P0, PT, R16, UR4, PT ;  /* 0x0000000410007c0c */ /* 0x000fe2000bf06070 */
[----:B------:R-:W-:Y:S02]  /*4cf0*/  IMAD.MOV.U32 R95, RZ, RZ, -0x1 ;  /* 0xffffffffff5f7424 */ /* 0x000fe400078e00ff */
[----:B------:R-:W-:Y:S01]  /*4d00*/  USEL UR39, UR39, URZ, UP0 ;  /* 0x0000003f27277287 */ /* 0x000fe20008000000 */
[----:B------:R-:W-:Y:S01]  /*4d10*/  ISETP.GE.U32.AND.EX P0, PT, R17, UR5, PT, P0 ;  /* 0x0000000511007c0c */ /* 0x000fe2000bf06100 */
[----:B------:R-:W-:-:S12]  /*4d20*/  IMAD.MOV.U32 R97, RZ, RZ, -0x1 ;  /* 0xffffffffff617424 */ /* 0x000fd800078e00ff */
[----:B------:R-:W-:Y:S05]  /*4d30*/  @P0 BRA `(.L_x_88) ;  /* 0x0000000400640947 */ /* 0x000fea0003800000 */
[----:B------:R-:W1:Y:S01]  /*4d40*/  LDC.64 R10, c[0x0][0x8d0] ;  /* 0x00023400ff0a7b82 */ /* 0x000e620000000a00 */
[----:B------:R-:W2:Y:S01]  /*4d50*/  S2R R23, SR_CTAID.X ;  /* 0x0000000000177919 */ /* 0x000ea20000002500 */
[----:B------:R-:W-:Y:S02]  /*4d60*/  IMAD.MOV.U32 R8, RZ, RZ, R16 ;  /* 0x000000ffff087224 */ /* 0x000fe400078e0010 */
[----:B------:R-:W-:-:S04]  /*4d70*/  IMAD.MOV.U32 R9, RZ, RZ, R17 ;  /* 0x000000ffff097224 */ /* 0x000fc800078e0011 */
[----:B------:R-:W3:Y:S08]  /*4d80*/  LDC R12, c[0x0][0x8d8] ;  /* 0x00023600ff0c7b82 */ /* 0x000ef00000000800 */
[----:B------:R-:W4:Y:S01]  /*4d90*/  LDC.64 R20, c[0x0][0x8c8] ;  /* 0x00023200ff147b82 */ /* 0x000f220000000a00 */
[----:B-1----:R-:W-:-:S04]  /*4da0*/  ISETP.NE.U32.AND P0, PT, R10, RZ, PT ;  /* 0x000000ff0a00720c */ /* 0x002fc80003f05070 */
[----:B------:R-:W-:-:S13]  /*4db0*/  ISETP.NE.AND.EX P0, PT, R11, RZ, PT, P0 ;  /* 0x000000ff0b00720c */ /* 0x000fda0003f05300 */
[----:B--234-:R-:W-:Y:S05]  /*4dc0*/  @!P0 BRA `(.L_x_89) ;  /* 0x0000000000288947 */ /* 0x01cfea0003800000 */
        /* <DEDUP_REMOVED lines=10> */
.L_x_89:
[----:B------:R-:W1:Y:S01]  /*4e70*/  S2R R24, SR_CTAID.Y ;  /* 0x0000000000187919 */ /* 0x000e620000002600 */
[-CC-:B------:R-:W-:Y:S01]  /*4e80*/  SHF.R.U64 R31, R8, R12.reuse, R9.reuse ;  /* 0x0000000c081f7219 */ /* 0x180fe20000001209 */
[----:B------:R-:W2:Y:S01]  /*4e90*/  LDC.64 R14, c[0x0][0x8e8] ;  /* 0x00023a00ff0e7b82 */ /* 0x000ea20000000a00 */
[----:B------:R-:W-:Y:S01]  /*4ea0*/  SHF.R.U32.HI R4, RZ, R12, R9 ;  /* 0x0000000cff047219 */ /* 0x000fe20000011609 */
[----:B------:R-:W-:Y:S01]  /*4eb0*/  ULDC UR4, c[0x0][0x150] ;  /* 0x0000540000047ab9 */ /* 0x000fe20000000800 */
[----:B------:R-:W-:Y:S01]  /*4ec0*/  IADD3 R7, P0, RZ, -R31, RZ ;  /* 0x8000001fff077210 */ /* 0x000fe20007f1e0ff */
[----:B------:R-:W-:Y:S01]  /*4ed0*/  IMAD.MOV.U32 R11, RZ, RZ, -0x1 ;  /* 0xffffffffff0b7424 */ /* 0x000fe200078e00ff */
[----:B------:R-:W-:Y:S02]  /*4ee0*/  I2FP.F32.U32 R9, R23 ;  /* 0x0000001700097245 */ /* 0x000fe40000201000 */
[----:B------:R-:W-:Y:S01]  /*4ef0*/  IADD3.X R5, RZ, ~R4, RZ, P0, !PT ;  /* 0x80000004ff057210 */ /* 0x000fe200007fe4ff */
[----:B------:R-:W3:Y:S02]  /*4f00*/  LDC R8, c[0x0][0x8c0] ;  /* 0x00023000ff087b82 */ /* 0x000ee40000000800 */
[----:B------:R-:W-:Y:S01]  /*4f10*/  FMUL R9, R9, UR4 ;  /* 0x0000000409097c20 */ /* 0x000fe20008400000 */
[----:B------:R-:W-:Y:S01]  /*4f20*/  ULDC UR4, c[0x0][0x154] ;  /* 0x0000550000047ab9 */ /* 0x000fe20000000800 */
[----:B------:R-:W-:-:S02]  /*4f30*/  IMAD R6, R5, R20, RZ ;  /* 0x0000001405067224 */ /* 0x000fc400078e02ff */
[C---:B------:R-:W-:Y:S02]  /*4f40*/  IMAD.WIDE.U32 R4, R7.reuse, R20, R16 ;  /* 0x0000001407047225 */ /* 0x040fe400078e0010 */
[----:B------:R-:W4:Y:S01]  /*4f50*/  LDC R20, c[0x0][0x8b0] ;  /* 0x00022c00ff147b82 */ /* 0x000f220000000800 */
[----:B------:R-:W5:Y:S01]  /*4f60*/  F2I.U32.TRUNC.NTZ R9, R9 ;  /* 0x0000000900097305 */ /* 0x000f62000020f000 */
[----:B------:R-:W-:-:S04]  /*4f70*/  IMAD R7, R7, R21, R6 ;  /* 0x0000001507077224 */ /* 0x000fc800078e0206 */
[----:B------:R-:W-:Y:S02]  /*4f80*/  IMAD.IADD R5, R5, 0x1, R7 ;  /* 0x0000000105057824 */ /* 0x000fe400078e0207 */
[----:B------:R-:W4:Y:S01]  /*4f90*/  LDC R28, c[0x0][0x900] ;  /* 0x00024000ff1c7b82 */ /* 0x000f220000000800 */
[----:B--2---:R-:W-:-:S04]  /*4fa0*/  ISETP.NE.U32.AND P0, PT, R14, RZ, PT ;  /* 0x000000ff0e00720c */ /* 0x004fc80003f05070 */
[----:B------:R-:W-:-:S03]  /*4fb0*/  ISETP.NE.AND.EX P0, PT, R15, RZ, PT, P0 ;  /* 0x000000ff0f00720c */ /* 0x000fc60003f05300 */
[----:B------:R-:W2:Y:S01]  /*4fc0*/  LDC R6, c[0x0][0x144] ;  /* 0x00005100ff067b82 */ /* 0x000ea20000000800 */
[----:B---3--:R-:W-:Y:S01]  /*4fd0*/  SHF.R.U64 R12, R4, R8, R5 ;  /* 0x00000008040c7219 */ /* 0x008fe20000001205 */
[----:B-----5:R-:W-:Y:S01]  /*4fe0*/  IMAD.MOV R9, RZ, RZ, -R9 ;  /* 0x000000ffff097224 */ /* 0x020fe200078e0a09 */
[----:B-1----:R-:W-:Y:S02]  /*4ff0*/  I2FP.F32.U32 R4, R24 ;  /* 0x0000001800047245 */ /* 0x002fe40000201000 */
[----:B------:R-:W-:-:S03]  /*5000*/  SHF.R.U32.HI R5, RZ, R8, R5 ;  /* 0x00000008ff057219 */ /* 0x000fc60000011605 */
[----:B------:R-:W1:Y:S01]  /*5010*/  LDC R21, c[0x0][0x148] ;  /* 0x00005200ff157b82 */ /* 0x000e620000000800 */
[----:B------:R-:W-:Y:S01]  /*5020*/  FMUL R7, R4, UR4 ;  /* 0x0000000404077c20 */ /* 0x000fe20008400000 */
[-CC-:B----4-:R-:W-:Y:S02]  /*5030*/  SHF.R.U64 R10, R12, R20.reuse, R5.reuse ;  /* 0x000000140c0a7219 */ /* 0x190fe40000001205 */
[----:B------:R-:W-:Y:S02]  /*5040*/  SHF.R.U32.HI R5, RZ, R20, R5 ;  /* 0x00000014ff057219 */ /* 0x000fe40000011605 */
[----:B------:R3:W4:Y:S02]  /*5050*/  F2I.U32.TRUNC.NTZ R20, R7 ;  /* 0x0000000700147305 */ /* 0x000724000020f000 */
[----:B------:R-:W1:Y:S01]  /*5060*/  LDC R25, c[0x0][0x8a8] ;  /* 0x00022a00ff197b82 */ /* 0x000e620000000800 */
[-C--:B------:R-:W-:Y:S02]  /*5070*/  SHF.R.U64 R13, R10, R28.reuse, R5 ;  /* 0x0000001c0a0d7219 */ /* 0x080fe40000001205 */
[----:B------:R-:W-:-:S02]  /*5080*/  SHF.L.U32 R11, R11, R28, RZ ;  /* 0x0000001c0b0b7219 */ /* 0x000fc400000006ff */
[-C--:B------:R-:W-:Y:S01]  /*5090*/  SHF.R.U32.HI R5, RZ, R28.reuse, R5 ;  /* 0x0000001cff057219 */ /* 0x080fe20000011605 */
[----:B------:R-:W-:Y:S01]  /*50a0*/  IMAD.MOV.U32 R4, RZ, RZ, R13 ;  /* 0x000000ffff047224 */ /* 0x000fe200078e000d */
[----:B------:R-:W-:Y:S01]  /*50b0*/  SHF.L.U32 R95, R3, R28, RZ ;  /* 0x0000001c035f7219 */ /* 0x000fe200000006ff */
[----:B------:R-:W1:Y:S01]  /*50c0*/  LDC R27, c[0x0][0x8f0] ;  /* 0x00023c00ff1b7b82 */ /* 0x000e620000000800 */
[----:B--2---:R-:W-:Y:S01]  /*50d0*/  IMAD R26, R6, R9, R23 ;  /* 0x00000009061a7224 */ /* 0x004fe200078e0217 */
[----:B------:R-:W-:-:S06]  /*50e0*/  LOP3.LUT R23, RZ, R11, RZ, 0x33, !PT ;  /* 0x0000000bff177212 */ /* 0x000fcc00078e33ff */
[----:B------:R-:W2:Y:S08]  /*50f0*/  LDC R29, c[0x0][0x8e0] ;  /* 0x00023800ff1d7b82 */ /* 0x000eb00000000800 */
[----:B------:R-:W1:Y:S01]  /*5100*/  LDC R30, c[0x0][0x8b8] ;  /* 0x00022e00ff1e7b82 */ /* 0x000e620000000800 */
[----:B---34-:R-:W-:Y:S05]  /*5110*/  @!P0 BRA `(.L_x_90) ;  /* 0x0000000000288947 */ /* 0x018fea0003800000 */
        /* <DEDUP_REMOVED lines=10> */
.L_x_90:
[----:B------:R-:W-:Y:S01]  /*51c0*/  ISETP.NE.AND P0, PT, R2, 0x1, PT ;  /* 0x000000010200780c */ /* 0x000fe20003f05270 */
[----:B------:R-:W-:Y:S01]  /*51d0*/  IMAD.MOV R20, RZ, RZ, -R20 ;  /* 0x000000ffff147224 */ /* 0x000fe200078e0a14 */
[----:B-1----:R-:W-:Y:S02]  /*51e0*/  SHF.R.U64 R3, R4, R27, R5 ;  /* 0x0000001b04037219 */ /* 0x002fe40000001205 */
[----:B------:R-:W-:Y:S02]  /*51f0*/  LOP3.LUT R10, R10, R23, RZ, 0xc0, !PT ;  /* 0x000000170a0a7212 */ /* 0x000fe400078ec0ff */
[----:B------:R-:W-:Y:S01]  /*5200*/  IADD3 R5, R25, -0x1, RZ ;  /* 0xffffffff19057810 */ /* 0x000fe20007ffe0ff */
[----:B------:R-:W-:Y:S01]  /*5210*/  IMAD.MOV R4, RZ, RZ, -R3 ;  /* 0x000000ffff047224 */ /* 0x000fe200078e0a03 */
[----:B------:R-:W-:Y:S01]  /*5220*/  R2UR UR47, R31 ;  /* 0x000000001f2f72ca */ /* 0x000fe200000e0000 */
[----:B------:R-:W-:Y:S01]  /*5230*/  IMAD R95, R95, R3, R10 ;  /* 0x000000035f5f7224 */ /* 0x000fe200078e020a */
[----:B------:R-:W-:Y:S01]  /*5240*/  LOP3.LUT R12, R12, R5, RZ, 0xc0, !PT ;  /* 0x000000050c0c7212 */ /* 0x000fe200078ec0ff */
[----:B--2---:R-:W-:-:S02]  /*5250*/  IMAD R3, R4, R29, R13 ;  /* 0x0000001d04037224 */ /* 0x004fc400078e020d */
[----:B------:R-:W-:Y:S02]  /*5260*/  @P0 IMAD R26, R21, R20, R24 ;  /* 0x00000014151a0224 */ /* 0x000fe400078e0218 */
[----:B------:R-:W-:Y:S02]  /*5270*/  IMAD R4, R3, R25, R12 ;  /* 0x0000001903047224 */ /* 0x000fe400078e020c */
[----:B------:R-:W-:Y:S02]  /*5280*/  IMAD R95, R95, R30, R26 ;  /* 0x0000001e5f5f7224 */ /* 0x000fe400078e021a */
[----:B------:R-:W-:-:S03]  /*5290*/  IMAD.MOV.U32 R3, RZ, RZ, 0x1 ;  /* 0x00000001ff037424 */ /* 0x000fc600078e00ff */
[----:B------:R-:W-:Y:S02]  /*52a0*/  SEL R97, R4, R95, !P0 ;  /* 0x0000005f04617207 */ /* 0x000fe40004000000 */
[----:B------:R-:W-:Y:S02]  /*52b0*/  SEL R95, R95, R4, !P0 ;  /* 0x000000045f5f7207 */ /* 0x000fe40004000000 */
[----:B------:R-:W-:-:S07]  /*52c0*/  PRMT R4, R3, 0x7610, R4 ;  /* 0x0000761003047816 */ /* 0x000fce0000000004 */
.L_x_88:
[----:B------:R-:W-:Y:S01]  /*52d0*/  UIADD3 UR50, UR51, UR50, URZ ;  /* 0x0000003233327290 */ /* 0x000fe2000fffe03f */
[----:B------:R-:W-:Y:S01]  /*52e0*/  LOP3.LUT P0, RZ, R4, 0xff, RZ, 0xc0, !PT ;  /* 0x000000ff04ff7812 */ /* 0x000fe2000780c0ff */
[----:B------:R-:W-:Y:S01]  /*52f0*/  UIADD3 UR48, UR48, 0x4, URZ ;  /* 0x0000000430307890 */ /* 0x000fe2000fffe03f */
[----:B------:R-:W-:Y:S01]  /*5300*/  IMAD.MOV.U32 R96, RZ, RZ, R0 ;  /* 0x000000ffff607224 */ /* 0x000fe200078e0000 */
[----:B------:R-:W-:Y:S02]  /*5310*/  USHF.R.U32.HI UR4, URZ, 0x2, UR50 ;  /* 0x000000023f047899 */ /* 0x000fe40008011632 */
[----:B------:R-:W-:Y:S02]  /*5320*/  UISETP.GT.U32.AND UP0, UPT, UR50, 0x3, UPT ;  /* 0x000000033200788c */ /* 0x000fe4000bf04070 */
[----:B------:R-:W-:Y:S02]  /*5330*/  ULOP3.LUT UR4, UR4, 0x1, URZ, 0xc0, !UPT ;  /* 0x0000000104047892 */ /* 0x000fe4000f8ec03f */
[----:B------:R-:W-:-:S02]  /*5340*/  UISETP.LT.U32.AND UP0, UPT, UR51, 0x4, UP0 ;  /* 0x000000043300788c */ /* 0x000fc40008701070 */
[----:B------:R-:W-:Y:S02]  /*5350*/  UISETP.NE.U32.AND UP1, UPT, UR4, 0x1, UPT ;  /* 0x000000010400788c */ /* 0x000fe4000bf25070 */
[----:B------:R-:W-:Y:S02]  /*5360*/  USEL UR5, URZ, 0x1, !UP0 ;  /* 0x000000013f057887 */ /* 0x000fe4000c000000 */
[----:B------:R-:W-:Y:S02]  /*5370*/  UISETP.GT.U32.AND UP1, UPT, UR51, 0x3, !UP1 ;  /* 0x000000033300788c */ /* 0x000fe4000cf24070 */
[----:B------:R-:W-:Y:S02]  /*5380*/  ULOP3.LUT UR50, UR50, 0x3, URZ, 0xc0, !UPT ;  /* 0x0000000332327892 */ /* 0x000fe4000f8ec03f */
[----:B------:R-:W-:-:S04]  /*5390*/  USEL UR4, URZ, 0x1, !UP1 ;  /* 0x000000013f047887 */ /* 0x000fc8000c800000 */
[----:B------:R-:W-:Y:S01]  /*53a0*/  ULOP3.LUT UR49, UR4, UR49, UR5, 0x96, !UPT ;  /* 0x0000003104317292 */ /* 0x000fe2000f8e9605 */
[----:B------:R-:W-:Y:S11]  /*53b0*/  @P0 BRA `(.L_x_91) ;  /* 0xffffffc0002c0947 */ /* 0x000ff6000383ffff */
[----:B------:R-:W-:-:S13]  /*53c0*/  PLOP3.LUT P0, PT, PT, PT, PT, 0x8, 0x0 ;  /* 0x000000000000781c */ /* 0x000fda0003f0e170 */
.L_x_17:
[----:B------:R-:W-:Y:S05]  /*53d0*/  @P0 BRA `(.L_x_9) ;  /* 0x0000002800b00947 */ /* 0x000fea0003800000 */
[----:B------:R-:W-:Y:S01]  /*53e0*/  ULDC.64 UR6, c[0x0][0x588] ;  /* 0x0001620000067ab9 */ /* 0x000fe20000000a00 */
[----:B------:R-:W-:Y:S01]  /*53f0*/  ISETP.NE.U32.AND P1, PT, R103, RZ, PT ;  /* 0x000000ff6700720c */ /* 0x000fe20003f25070 */
[----:B------:R-:W-:-:S04]  /*5400*/  DEPBAR.LE SB0, 0x0 ;  /* 0x000080000000791a */ /* 0x000fc80000000000 */
[----:B------:R-:W-:Y:S01]  /*5410*/  ISETP.NE.U32.AND P0, PT, RZ, UR6, PT ;  /* 0x00000006ff007c0c */ /* 0x000fe2000bf05070 */
[----:B------:R-:W-:Y:S01]  /*5420*/  BSSY B0, `(.L_x_92) ;  /* 0x0000015000007945 */ /* 0x000fe20003800000 */
[----:B------:R-:W-:Y:S02]  /*5430*/  ISETP.NE.AND.EX P1, PT, R105, RZ, PT, P1 ;  /* 0x000000ff6900720c */ /* 0x000fe40003f25310 */
[----:B------:R-:W-:-:S13]  /*5440*/  ISETP.NE.AND.EX P0, PT, RZ, UR7, PT, P0 ;  /* 0x00000007ff007c0c */ /* 0x000fda000bf05300 */
[----:B------:R-:W-:Y:S05]  /*5450*/  @P0 BRA P1, `(.L_x_93) ;  /* 0x0000000000440947 */ /* 0x000fea0000800000 */
[----:B------:R-:W-:-:S04]  /*5460*/  ISETP.NE.U32.AND P0, PT, R103, RZ, PT ;  /* 0x000000ff6700720c */ /* 0x000fc80003f05070 */
[----:B------:R-:W-:-:S13]  /*5470*/  ISETP.NE.AND.EX P0, PT, R105, RZ, PT, P0 ;  /* 0x000000ff6900720c */ /* 0x000fda0003f05300 */
[----:B------:R-:W-:Y:S05]  /*5480*/  @!P0 BRA `(.L_x_94) ;  /* 0x00000000002c8947 */ /* 0x000fea0003800000 */
[----:B------:R-:W-:-:S13]  /*5490*/  LOP3.LUT P0, RZ, R88, 0xff, RZ, 0xc0, !PT ;  /* 0x000000ff58ff7812 */ /* 0x000fda000780c0ff */
[----:B------:R-:W-:Y:S05]  /*54a0*/  @!P0 BRA `(.L_x_95) ;  /* 0x0000000000108947 */ /* 0x000fea0003800000 */
[----:B-----5:R-:W-:-:S13]  /*54b0*/  FSETP.NEU.AND P0, PT, R90, RZ, PT ;  /* 0x000000ff5a00720b */ /* 0x020fda0003f0d000 */
[----:B------:R-:W-:Y:S05]  /*54c0*/  @!P0 BREAK B0 ;  /* 0x0000000000008942 */ /* 0x000fea0003800000 */
[----:B------:R-:W-:Y:S05]  /*54d0*/  @P0 BRA `(.L_x_93) ;  /* 0x0000000000240947 */ /* 0x000fea0003800000 */
[----:B------:R-:W-:Y:S05]  /*54e0*/  BRA `(.L_x_9) ;  /* 0x00000028006c7947 */ /* 0x000fea0003800000 */
.L_x_95:
[----:B------:R-:W-:-:S04]  /*54f0*/  ISETP.NE.U32.AND P0, PT, RZ, UR6, PT ;  /* 0x00000006ff007c0c */ /* 0x000fc8000bf05070 */
[----:B------:R-:W-:-:S13]  /*5500*/  ISETP.NE.AND.EX P0, PT, RZ, UR7, PT, P0 ;  /* 0x00000007ff007c0c */ /* 0x000fda000bf05300 */
[----:B------:R-:W-:Y:S05]  /*5510*/  @!P0 BREAK B0 ;  /* 0x0000000000008942 */ /* 0x000fea0003800000 */
[----:B------:R-:W-:Y:S05]  /*5520*/  @P0 BRA `(.L_x_93) ;  /* 0x0000000000100947 */ /* 0x000fea0003800000 */
[----:B------:R-:W-:Y:S05]  /*5530*/  BRA `(.L_x_9) ;  /* 0x0000002800587947 */ /* 0x000fea0003800000 */
.L_x_94:
[----:B-----5:R-:W-:-:S13]  /*5540*/  FSETP.NEU.AND P0, PT, R90, RZ, PT ;  /* 0x000000ff5a00720b */ /* 0x020fda0003f0d000 */
[----:B------:R-:W-:Y:S05]  /*5550*/  @!P0 BREAK B0 ;  /* 0x0000000000008942 */ /* 0x000fea0003800000 */
[----:B------:R-:W-:Y:S05]  /*5560*/  @!P0 BRA `(.L_x_9) ;  /* 0x00000028004c8947 */ /* 0x000fea0003800000 */
.L_x_93:
[----:B------:R-:W-:Y:S05]  /*5570*/  BSYNC B0 ;  /* 0x0000000000007941 */ /* 0x000fea0003800000 */
.L_x_92:
[----:B------:R-:W-:-:S04]  /*5580*/  LOP3.LUT R19, R19, 0x1, RZ, 0xfc, !PT ;  /* 0x0000000113137812 */ /* 0x000fc800078efcff */
[----:B------:R-:W-:-:S13]  /*5590*/  ISETP.NE.AND P0, PT, R19, 0x3, PT ;  /* 0x000000031300780c */ /* 0x000fda0003f05270 */
[----:B------:R-:W-:Y:S05]  /*55a0*/  @!P0 BRA `(.L_x_96) ;  /* 0x0000000000048947 */ /* 0x000fea0003800000 */
[----:B------:R-:W-:Y:S01]  /*55b0*/  BPT.TRAP 0x1 ;  /* 0x000000040000795c */ /* 0x000fe20000300000 */
.L_x_96:
[----:B------:R-:W3:Y:S01]  /*55c0*/  S2UR UR5, SR_CgaCtaId ;  /* 0x00000000000579c3 */ /* 0x000ee20000008800 */
[----:B------:R-:W-:Y:S02]  /*55d0*/  UMOV UR4, 0x400 ;  /* 0x0000040000047882 */ /* 0x000fe40000000000 */
[----:B---3--:R-:W-:-:S04]  /*55e0*/  ULEA UR4, UR5, UR4, 0x18 ;  /* 0x0000000405047291 */ /* 0x008fc8000f8ec03f */
[----:B------:R-:W-:-:S04]  /*55f0*/  ULEA UR4, UR39, UR4, 0x3 ;  /* 0x0000000427047291 */ /* 0x000fc8000f8e183f */
[----:B------:R-:W-:-:S04]  /*5600*/  UIADD3 UR4, UR4, 0x60, URZ ;  /* 0x0000006004047890 */ /* 0x000fc8000fffe03f */
[----:B------:R-:W-:-:S09]  /*5610*/  UPRMT UR4, UR5, 0x654, UR4 ;  /* 0x0000065405047896 */ /* 0x000fd20008000004 */
[----:B------:R-:W-:Y:S01]  /*5620*/  SYNCS.ARRIVE.TRANS64.RED.A1T0 RZ, [UR4], RZ ;  /* 0x000000ffffff79a7 */ /* 0x000fe20008100404 */
[----:B------:R-:W-:Y:S05]  /*5630*/  BRA `(.L_x_9) ;  /* 0x0000002800187947 */ /* 0x000fea0003800000 */
.L_x_8:
[----:B------:R-:W-:Y:S01]  /*5640*/  ULDC.64 UR4, c[0x0][0x8f8] ;  /* 0x00023e0000047ab9 */ /* 0x000fe20000000a00 */
[----:B------:R-:W-:Y:S01]  /*5650*/  PRMT R11, RZ, 0x7610, R11 ;  /* 0x00007610ff0b7816 */ /* 0x000fe2000000000b */
[----:B------:R-:W-:Y:S01]  /*5660*/  IMAD.MOV.U32 R13, RZ, RZ, -0x1 ;  /* 0xffffffffff0d7424 */ /* 0x000fe200078e00ff */
[----:B------:R-:W-:Y:S01]  /*5670*/  ISETP.GE.U32.AND P0, PT, R16, UR4, PT ;  /* 0x0000000410007c0c */ /* 0x000fe2000bf06070 */
[----:B------:R-:W-:Y:S02]  /*5680*/  IMAD.MOV.U32 R7, RZ, RZ, -0x1 ;  /* 0xffffffffff077424 */ /* 0x000fe400078e00ff */
[----:B------:R-:W-:Y:S01]  /*5690*/  IMAD.MOV.U32 R6, RZ, RZ, -0x1 ;  /* 0xffffffffff067424 */ /* 0x000fe200078e00ff */
[----:B------:R-:W-:-:S13]  /*56a0*/  ISETP.GE.U32.AND.EX P0, PT, R17, UR5, PT, P0 ;  /* 0x0000000511007c0c */ /* 0x000fda000bf06100 */
[----:B------:R-:W-:Y:S05]  /*56b0*/  @P0 BRA `(.L_x_97) ;  /* 0x0000000400580947 */ /* 0x000fea0003800000 */
[----:B------:R-:W1:Y:S01]  /*56c0*/  LDC.64 R20, c[0x0][0x8d0] ;  /* 0x00023400ff147b82 */ /* 0x000e620000000a00 */
[----:B------:R-:W-:Y:S02]  /*56d0*/  IMAD.MOV.U32 R14, RZ, RZ, R16 ;  /* 0x000000ffff0e7224 */ /* 0x000fe400078e0010 */
[----:B------:R-:W-:-:S05]  /*56e0*/  IMAD.MOV.U32 R15, RZ, RZ, R17 ;  /* 0x000000ffff0f7224 */ /* 0x000fca00078e0011 */
[----:B------:R-:W2:Y:S08]  /*56f0*/  LDC R24, c[0x0][0x8d8] ;  /* 0x00023600ff187b82 */ /* 0x000eb00000000800 */
[----:B------:R-:W3:Y:S01]  /*5700*/  LDC.64 R26, c[0x0][0x8c8] ;  /* 0x00023200ff1a7b82 */ /* 0x000ee20000000a00 */
[----:B-1----:R-:W-:-:S04]  /*5710*/  ISETP.NE.U32.AND P0, PT, R20, RZ, PT ;  /* 0x000000ff1400720c */ /* 0x002fc80003f05070 */
[----:B------:R-:W-:-:S13]  /*5720*/  ISETP.NE.AND.EX P0, PT, R21, RZ, PT, P0 ;  /* 0x000000ff1500720c */ /* 0x000fda0003f05300 */
[----:B--23--:R-:W-:Y:S05]  /*5730*/  @!P0 BRA `(.L_x_98) ;  /* 0x0000000000288947 */ /* 0x00cfea0003800000 */
[----:B------:R-:W1:Y:S02]  /*5740*/  LDC R7, c[0x0][0x8dc] ;  /* 0x00023700ff077b82 */ /* 0x000e640000000800 */
[----:B-1----:R-:W-:-:S04]  /*5750*/  IADD3 R11, P0, R16, R7, RZ ;  /* 0x00000007100b7210 */ /* 0x002fc80007f1e0ff */
[----:B------:R-:W-:-:S05]  /*5760*/  IADD3.X R23, RZ, R17, RZ, P0, !PT ;  /* 0x00000011ff177210 */ /* 0x000fca00007fe4ff */
[----:B------:R-:W-:-:S04]  /*5770*/  IMAD.WIDE.U32 R6, R23, R20, RZ ;  /* 0x0000001417067225 */ /* 0x000fc800078e00ff */
[----:B------:R-:W-:-:S04]  /*5780*/  IMAD.WIDE.U32 R12, P0, R11, R21, R6 ;  /* 0x000000150b0c7225 */ /* 0x000fc80007800006 */
[----:B------:R-:W-:-:S04]  /*5790*/  IMAD.WIDE.U32 R6, R11, R20, RZ ;  /* 0x000000140b067225 */ /* 0x000fc800078e00ff */
[----:B------:R-:W-:Y:S01]  /*57a0*/  IMAD.X R15, RZ, RZ, RZ, P0 ;  /* 0x000000ffff0f7224 */ /* 0x000fe200000e06ff */
[----:B------:R-:W-:Y:S01]  /*57b0*/  IADD3 RZ, P0, R7, R12, RZ ;  /* 0x0000000c07ff7210 */ /* 0x000fe20007f1e0ff */
[----:B------:R-:W-:-:S04]  /*57c0*/  IMAD.MOV.U32 R14, RZ, RZ, R13 ;  /* 0x000000ffff0e7224 */ /* 0x000fc800078e000d */
[----:B------:R-:W-:-:S08]  /*57d0*/  IMAD.WIDE.U32.X R14, R23, R21, R14, P0 ;  /* 0x00000015170e7225 */ /* 0x000fd000000e040e */
.L_x_98:
[-CC-:B------:R-:W-:Y:S01]  /*57e0*/  SHF.R.U64 R20, R14, R24.reuse, R15.reuse ;  /* 0x000000180e147219 */ /* 0x180fe2000000120f */
[----:B------:R-:W1:Y:S01]  /*57f0*/  LDC R28, c[0x0][0x8c0] ;  /* 0x00023000ff1c7b82 */ /* 0x000e620000000800 */
[----:B------:R-:W-:Y:S01]  /*5800*/  SHF.R.U32.HI R6, RZ, R24, R15 ;  /* 0x00000018ff067219 */ /* 0x000fe2000001160f */
[----:B------:R-:W-:Y:S01]  /*5810*/  ULDC UR4, c[0x0][0x150] ;  /* 0x0000540000047ab9 */ /* 0x000fe20000000800 */
[----:B------:R-:W-:Y:S01]  /*5820*/  IADD3 R9, P0, RZ, -R20, RZ ;  /* 0x80000014ff097210 */ /* 0x000fe20007f1e0ff */
[----:B------:R-:W-:Y:S01]  /*5830*/  IMAD.MOV.U32 R13, RZ, RZ, -0x1 ;  /* 0xffffffffff0d7424 */ /* 0x000fe200078e00ff */
[----:B------:R-:W-:-:S03]  /*5840*/  I2FP.F32.U32 R11, R8 ;  /* 0x00000008000b7245 */ /* 0x000fc60000201000 */
[----:B------:R-:W2:Y:S01]  /*5850*/  LDC.64 R30, c[0x0][0x8e8] ;  /* 0x00023a00ff1e7b82 */ /* 0x000ea20000000a00 */
[----:B------:R-:W-:Y:S02]  /*5860*/  IMAD.X R7, RZ, RZ, ~R6, P0 ;  /* 0x000000ffff077224 */ /* 0x000fe400000e0e06 */
[----:B------:R-:W-:Y:S01]  /*5870*/  FMUL R11, R11, UR4 ;  /* 0x000000040b0b7c20 */ /* 0x000fe20008400000 */
[----:B------:R-:W-:Y:S01]  /*5880*/  ULDC UR4, c[0x0][0x154] ;  /* 0x0000550000047ab9 */ /* 0x000fe20000000800 */
[-C--:B------:R-:W-:Y:S02]  /*5890*/  IMAD R12, R7, R26.reuse, RZ ;  /* 0x0000001a070c7224 */ /* 0x080fe400078e02ff */
[C---:B------:R-:W-:Y:S01]  /*58a0*/  IMAD.WIDE.U32 R6, R9.reuse, R26, R16 ;  /* 0x0000001a09067225 */ /* 0x040fe200078e0010 */
[----:B------:R-:W3:Y:S01]  /*58b0*/  LDC R24, c[0x0][0x8b0] ;  /* 0x00022c00ff187b82 */ /* 0x000ee20000000800 */
[----:B------:R-:W4:Y:S02]  /*58c0*/  F2I.U32.TRUNC.NTZ R11, R11 ;  /* 0x0000000b000b7305 */ /* 0x000f24000020f000 */
[----:B------:R-:W-:-:S04]  /*58d0*/  IMAD R9, R9, R27, R12 ;  /* 0x0000001b09097224 */ /* 0x000fc800078e020c */
[----:B------:R-:W-:Y:S01]  /*58e0*/  IMAD.IADD R7, R7, 0x1, R9 ;  /* 0x0000000107077824 */ /* 0x000fe200078e0209 */
[----:B------:R-:W3:Y:S04]  /*58f0*/  LDC R25, c[0x0][0x148] ;  /* 0x00005200ff197b82 */ /* 0x000ee80000000800 */
[----:B-1----:R-:W-:Y:S02]  /*5900*/  SHF.R.U64 R14, R6, R28, R7 ;  /* 0x0000001c060e7219 */ /* 0x002fe40000001207 */
[----:B------:R-:W-:Y:S02]  /*5910*/  I2FP.F32.U32 R6, R10 ;  /* 0x0000000a00067245 */ /* 0x000fe40000201000 */
[----:B------:R-:W1:Y:S01]  /*5920*/  LDC R9, c[0x0][0x144] ;  /* 0x00005100ff097b82 */ /* 0x000e620000000800 */
[----:B--2---:R-:W-:Y:S01]  /*5930*/  ISETP.NE.U32.AND P0, PT, R30, RZ, PT ;  /* 0x000000ff1e00720c */ /* 0x004fe20003f05070 */
[----:B----4-:R-:W-:Y:S01]  /*5940*/  IMAD.MOV R11, RZ, RZ, -R11 ;  /* 0x000000ffff0b7224 */ /* 0x010fe200078e0a0b */
[----:B------:R-:W-:Y:S01]  /*5950*/  SHF.R.U32.HI R7, RZ, R28, R7 ;  /* 0x0000001cff077219 */ /* 0x000fe20000011607 */
[----:B------:R-:W-:Y:S01]  /*5960*/  FMUL R12, R6, UR4 ;  /* 0x00000004060c7c20 */ /* 0x000fe20008400000 */
[----:B------:R-:W-:Y:S01]  /*5970*/  ISETP.NE.AND.EX P0, PT, R31, RZ, PT, P0 ;  /* 0x000000ff1f00720c */ /* 0x000fe20003f05300 */
[----:B------:R-:W-:-:S02]  /*5980*/  ULDC UR4, c[0x0][0x900] ;  /* 0x0002400000047ab9 */ /* 0x000fc40000000800 */
[----:B------:R-:W2:Y:S01]  /*5990*/  LDC R26, c[0x0][0x8a8] ;  /* 0x00022a00ff1a7b82 */ /* 0x000ea20000000800 */
[-CC-:B---3--:R-:W-:Y:S02]  /*59a0*/  SHF.R.U64 R21, R14, R24.reuse, R7.reuse ;  /* 0x000000180e157219 */ /* 0x188fe40000001207 */
[----:B------:R-:W-:Y:S02]  /*59b0*/  SHF.R.U32.HI R6, RZ, R24, R7 ;  /* 0x00000018ff067219 */ /* 0x000fe40000011607 */
[----:B------:R3:W4:Y:S01]  /*59c0*/  F2I.U32.TRUNC.NTZ R24, R12 ;  /* 0x0000000c00187305 */ /* 0x000722000020f000 */
[----:B------:R-:W-:Y:S02]  /*59d0*/  SHF.L.U32 R32, R13, UR4, RZ ;  /* 0x000000040d207c19 */ /* 0x000fe400080006ff */
[----:B------:R-:W2:Y:S01]  /*59e0*/  LDC R27, c[0x0][0x8f0] ;  /* 0x00023c00ff1b7b82 */ /* 0x000ea20000000800 */
[--C-:B------:R-:W-:Y:S02]  /*59f0*/  SHF.R.U64 R23, R21, UR4, R6.reuse ;  /* 0x0000000415177c19 */ /* 0x100fe40008001206 */
[----:B------:R-:W-:-:S03]  /*5a00*/  SHF.R.U32.HI R7, RZ, UR4, R6 ;  /* 0x00000004ff077c19 */ /* 0x000fc60008011606 */
[----:B------:R-:W-:Y:S02]  /*5a10*/  IMAD.MOV.U32 R6, RZ, RZ, R23 ;  /* 0x000000ffff067224 */ /* 0x000fe400078e0017 */
[----:B------:R-:W2:Y:S01]  /*5a20*/  LDC R29, c[0x0][0x8e0] ;  /* 0x00023800ff1d7b82 */ /* 0x000ea20000000800 */
[----:B-1----:R-:W-:-:S07]  /*5a30*/  IMAD R28, R9, R11, R8 ;  /* 0x0000000b091c7224 */ /* 0x002fce00078e0208 */
[----:B------:R-:W1:Y:S01]  /*5a40*/  LDC R33, c[0x0][0x8b8] ;  /* 0x00022e00ff217b82 */ /* 0x000e620000000800 */
[----:B---34-:R-:W-:Y:S05]  /*5a50*/  @!P0 BRA `(.L_x_99) ;  /* 0x0000000000288947 */ /* 0x018fea0003800000 */
[----:B------:R-:W3:Y:S02]  /*5a60*/  LDC R6, c[0x0][0x8f4] ;  /* 0x00023d00ff067b82 */ /* 0x000ee40000000800 */
[----:B---3--:R-:W-:-:S05]  /*5a70*/  IADD3 R11, P0, R23, R6, RZ ;  /* 0x00000006170b7210 */ /* 0x008fca0007f1e0ff */
[----:B------:R-:W-:-:S04]  /*5a80*/  IMAD.X R15, RZ, RZ, R7, P0 ;  /* 0x000000ffff0f7224 */ /* 0x000fc800000e0607 */
[----:B------:R-:W-:-:S04]  /*5a90*/  IMAD.WIDE.U32 R6, R15, R30, RZ ;  /* 0x0000001e0f067225 */ /* 0x000fc800078e00ff */
[----:B------:R-:W-:-:S04]  /*5aa0*/  IMAD.WIDE.U32 R8, P0, R11, R31, R6 ;  /* 0x0000001f0b087225 */ /* 0x000fc80007800006 */
[----:B------:R-:W-:Y:S01]  /*5ab0*/  IMAD.WIDE.U32 R6, R11, R30, RZ ;  /* 0x0000001e0b067225 */ /* 0x000fe200078e00ff */
[----:B------:R-:W-:-:S03]  /*5ac0*/  IADD3.X R13, RZ, RZ, RZ, P0, !PT ;  /* 0x000000ffff0d7210 */ /* 0x000fc600007fe4ff */
[----:B------:R-:W-:Y:S01]  /*5ad0*/  IMAD.MOV.U32 R12, RZ, RZ, R9 ;  /* 0x000000ffff0c7224 */ /* 0x000fe200078e0009 */
[----:B------:R-:W-:-:S05]  /*5ae0*/  IADD3 RZ, P0, R7, R8, RZ ;  /* 0x0000000807ff7210 */ /* 0x000fca0007f1e0ff */
[----:B------:R-:W-:-:S08]  /*5af0*/  IMAD.WIDE.U32.X R6, R15, R31, R12, P0 ;  /* 0x0000001f0f067225 */ /* 0x000fd000000e040c */
.L_x_99:
[----:B------:R-:W-:Y:S01]  /*5b00*/  ISETP.NE.AND P0, PT, R2, 0x1, PT ;  /* 0x000000010200780c */ /* 0x000fe20003f05270 */
[----:B------:R-:W-:Y:S01]  /*5b10*/  USHF.L.U32 UR4, UR37, UR4, URZ ;  /* 0x0000000425047299 */ /* 0x000fe2000800063f */
[----:B------:R-:W-:Y:S01]  /*5b20*/  LOP3.LUT R32, RZ, R32, RZ, 0x33, !PT ;  /* 0x00000020ff207212 */ /* 0x000fe200078e33ff */
[----:B--2---:R-:W-:Y:S01]  /*5b30*/  VIADD R9, R26, 0xffffffff ;  /* 0xffffffff1a097836 */ /* 0x004fe20000000000 */
[----:B------:R-:W-:Y:S01]  /*5b40*/  SHF.R.U64 R7, R6, R27, R7 ;  /* 0x0000001b06077219 */ /* 0x000fe20000001207 */
[----:B------:R-:W-:Y:S01]  /*5b50*/  IMAD.MOV R24, RZ, RZ, -R24 ;  /* 0x000000ffff187224 */ /* 0x000fe200078e0a18 */
[----:B------:R-:W-:Y:S01]  /*5b60*/  LOP3.LUT R6, R21, R32, RZ, 0xc0, !PT ;  /* 0x0000002015067212 */ /* 0x000fe200078ec0ff */
[----:B------:R-:W-:Y:S02]  /*5b70*/  IMAD.MOV.U32 R11, RZ, RZ, 0x1 ;  /* 0x00000001ff0b7424 */ /* 0x000fe400078e00ff */
[----:B------:R-:W-:Y:S02]  /*5b80*/  IMAD.MOV R8, RZ, RZ, -R7 ;  /* 0x000000ffff087224 */ /* 0x000fe400078e0a07 */
[----:B------:R-:W-:Y:S01]  /*5b90*/  IMAD R13, R7, UR4, R6 ;  /* 0x00000004070d7c24 */ /* 0x000fe2000f8e0206 */
[----:B------:R-:W-:Y:S01]  /*5ba0*/  LOP3.LUT R7, R14, R9, RZ, 0xc0, !PT ;  /* 0x000000090e077212 */ /* 0x000fe200078ec0ff */
[----:B------:R-:W-:-:S02]  /*5bb0*/  @P0 IMAD R28, R25, R24, R10 ;  /* 0x00000018191c0224 */ /* 0x000fc400078e020a */
[----:B------:R-:W-:Y:S02]  /*5bc0*/  IMAD R6, R8, R29, R23 ;  /* 0x0000001d08067224 */ /* 0x000fe400078e0217 */
[----:B-1----:R-:W-:Y:S02]  /*5bd0*/  IMAD R13, R13, R33, R28 ;  /* 0x000000210d0d7224 */ /* 0x002fe400078e021c */
[----:B------:R-:W-:-:S05]  /*5be0*/  IMAD R6, R6, R26, R7 ;  /* 0x0000001a06067224 */ /* 0x000fca00078e0207 */
[----:B------:R-:W-:Y:S02]  /*5bf0*/  SEL R7, R6, R13, !P0 ;  /* 0x0000000d06077207 */ /* 0x000fe40004000000 */
[----:B------:R-:W-:Y:S01]  /*5c00*/  SEL R13, R13, R6, !P0 ;  /* 0x000000060d0d7207 */ /* 0x000fe20004000000 */
[----:B------:R-:W-:-:S07]  /*5c10*/  IMAD.MOV.U32 R6, RZ, RZ, R20 ;  /* 0x000000ffff067224 */ /* 0x000fce00078e0014 */
.L_x_97:
[----:B------:R-:W-:-:S08]  /*5c20*/  NOP ;  /* 0x0000000000007918 */ /* 0x000fd00000000000 */
[----:B------:R-:W1:-:S00]  /*5c30*/  USETMAXREG.DEALLOC.CTAPOOL 0x28 ;  /* 0x00000028000079c8 */ /* 0x000e4000080e0500 */
[----:B-1----:R-:W-:-:S13]  /*5c40*/  ISETP.NE.AND P0, PT, R0, 0x1, PT ;  /* 0x000000010000780c */ /* 0x002fda0003f05270 */
[----:B------:R-:W-:Y:S05]  /*5c50*/  @!P0 BRA `(.L_x_9) ;  /* 0x0000002000908947 */ /* 0x000fea0003800000 */
[----:B------:R-:W-:Y:S05]  /*5c60*/  @!P3 BRA `(.L_x_100) ;  /* 0x0000001000acb947 */ /* 0x000fea0003800000 */
[----:B------:R-:W-:-:S04]  /*5c70*/  PRMT R3, R3, 0x9910, RZ ;  /* 0x0000991003037816 */ /* 0x000fc800000000ff */
[----:B------:R-:W-:-:S04]  /*5c80*/  ISETP.NE.AND P0, PT, R3, RZ, PT ;  /* 0x000000ff0300720c */ /* 0x000fc80003f05270 */
[----:B------:R-:W-:-:S13]  /*5c90*/  ISETP.NE.OR P0, PT, R0, 0x2, !P0 ;  /* 0x000000020000780c */ /* 0x000fda0004705670 */
[----:B------:R-:W-:Y:S05]  /*5ca0*/  @P0 BRA `(.L_x_9) ;  /* 0x00000020007c0947 */ /* 0x000fea0003800000 */
[----:B------:R-:W-:-:S13]  /*5cb0*/  LOP3.LUT P1, RZ, R11, 0xff, RZ, 0xc0, !PT ;  /* 0x000000ff0bff7812 */ /* 0x000fda000782c0ff */
[----:B------:R-:W-:Y:S05]  /*5cc0*/  @!P1 BRA `(.L_x_101) ;  /* 0x0000000000189947 */ /* 0x000fea0003800000 */
[----:B------:R-:W-:Y:S01]  /*5cd0*/  UMOV UR4, 0x400 ;  /* 0x0000040000047882 */ /* 0x000fe20000000000 */
[----:B------:R-:W-:Y:S01]  /*5ce0*/  IMAD.MOV.U32 R0, RZ, RZ, RZ ;  /* 0x000000ffff007224 */ /* 0x000fe200078e00ff */
[----:B------:R-:W-:-:S04]  /*5cf0*/  ULEA UR4, UR36, UR4, 0x18 ;  /* 0x0000000424047291 */ /* 0x000fc8000f8ec03f */
[----:B------:R-:W-:-:S05]  /*5d00*/  SHF.L.U32 R0, R0, 0x1f, RZ ;  /* 0x0000001f00007819 */ /* 0x000fca00000006ff */
[----:B------:R-:W1:Y:S02]  /*5d10*/  SYNCS.PHASECHK.TRANS64.TRYWAIT P0, [UR4+0x88], R0 ;  /* 0x00008800ff0075a7 */ /* 0x000e640008000144 */
[----:B-1----:R-:W-:Y:S05]  /*5d20*/  @!P0 BRA `(.L_x_102) ;  /* 0x0000002000e48947 */ /* 0x002fea0003800000 */
.L_x_101:
[----:B------:R-:W-:Y:S01]  /*5d30*/  PRMT R9, RZ, 0x7610, R9 ;  /* 0x00007610ff097816 */ /* 0x000fe20000000009 */
[----:B------:R-:W-:Y:S06]  /*5d40*/  @P2 BRA `(.L_x_103) ;  /* 0x0000000000242947 */ /* 0x000fec0003800000 */
[----:B------:R-:W-:Y:S02]  /*5d50*/  ULDC.64 UR4, c[0x0][0x588] ;  /* 0x0001620000047ab9 */ /* 0x000fe40000000a00 */
[----:B------:R-:W-:-:S04]  /*5d60*/  ISETP.NE.U32.AND P0, PT, RZ, UR4, PT ;  /* 0x00000004ff007c0c */ /* 0x000fc8000bf05070 */
[----:B------:R-:W-:-:S13]  /*5d70*/  ISETP.NE.AND.EX P0, PT, RZ, UR5, PT, P0 ;  /* 0x00000005ff007c0c */ /* 0x000fda000bf05300 */
[----:B------:R-:W-:Y:S05]  /*5d80*/  @!P0 BRA `(.L_x_104) ;  /* 0x00000000000c8947 */ /* 0x000fea0003800000 */
[----:B------:R2:W5:Y:S01]  /*5d90*/  LDG.E R11, desc[UR42][R4.64] ;  /* 0x0000002a040b7981 */ /* 0x000562000c1e1900 */
[----:B------:R-:W-:Y:S01]  /*5da0*/  IMAD.MOV.U32 R9, RZ, RZ, 0x1 ;  /* 0x00000001ff097424 */ /* 0x000fe200078e00ff */
[----:B------:R-:W-:Y:S06]  /*5db0*/  BRA `(.L_x_103) ;  /* 0x0000000000087947 */ /* 0x000fec0003800000 */
.L_x_104:
[----:B------:R-:W3:Y:S01]  /*5dc0*/  LDC R11, c[0x0][0x580] ;  /* 0x00016000ff0b7b82 */ /* 0x000ee20000000800 */
[----:B------:R-:W-:-:S07]  /*5dd0*/  MOV R9, 0x1 ;  /* 0x0000000100097802 */ /* 0x000fce0000000f00 */
.L_x_103:
[----:B-1----:R-:W-:Y:S01]  /*5de0*/  IMAD.MOV.U32 R0, RZ, RZ, 0x1 ;  /* 0x00000001ff007424 */ /* 0x002fe200078e00ff */
[----:B------:R-:W-:Y:S06]  /*5df0*/  @!P1 BRA `(.L_x_105) ;  /* 0x0000000c00d89947 */ /* 0x000fec0003800000 */
[----:B------:R-:W1:Y:S01]  /*5e00*/  LDC R3, c[0x0][0x8a8] ;  /* 0x00022a00ff037b82 */ /* 0x000e620000000800 */
[----:B------:R-:W-:Y:S01]  /*5e10*/  IMAD.MOV.U32 R0, RZ, RZ, -0x1 ;  /* 0xffffffffff007424 */ /* 0x000fe200078e00ff */
[----:B------:R-:W-:Y:S01]  /*5e20*/  ULDC UR4, c[0x0][0x900] ;  /* 0x0002400000047ab9 */ /* 0x000fe20000000800 */
[----:B------:R-:W-:Y:S01]  /*5e30*/  LOP3.LUT R10, R19, 0x2, RZ, 0xfc, !PT ;  /* 0x00000002130a7812 */ /* 0x000fe200078efcff */
[----:B------:R-:W-:Y:S01]  /*5e40*/  ULDC.64 UR6, c[0x0][0x198] ;  /* 0x0000660000067ab9 */ /* 0x000fe20000000a00 */
[----:B------:R-:W-:Y:S02]  /*5e50*/  USHF.L.U32 UR13, UR37, UR4, URZ ;  /* 0x00000004250d7299 */ /* 0x000fe4000800063f */
[----:B------:R-:W-:Y:S01]  /*5e60*/  SHF.L.U32 R8, R0, UR4, RZ ;  /* 0x0000000400087c19 */ /* 0x000fe200080006ff */
[----:B------:R-:W-:Y:S01]  /*5e70*/  IMAD.MOV.U32 R0, RZ, RZ, 0x1 ;  /* 0x00000001ff007424 */ /* 0x000fe200078e00ff */
[----:B------:R-:W-:Y:S01]  /*5e80*/  ULDC.64 UR14, c[0x0][0x588] ;  /* 0x00016200000e7ab9 */ /* 0x000fe20000000a00 */
[----:B------:R-:W-:Y:S01]  /*5e90*/  ULDC.64 UR22, c[0x0][0x8f8] ;  /* 0x00023e0000167ab9 */ /* 0x000fe20000000a00 */
[----:B------:R-:W-:Y:S01]  /*5ea0*/  LOP3.LUT R8, RZ, R8, RZ, 0x33, !PT ;  /* 0x00000008ff087212 */ /* 0x000fe200078e33ff */
[----:B------:R-:W-:Y:S01]  /*5eb0*/  ULDC.64 UR24, c[0x0][0x590] ;  /* 0x0001640000187ab9 */ /* 0x000fe20000000a00 */
[----:B-1----:R-:W-:-:S07]  /*5ec0*/  VIADD R3, R3, 0xffffffff ;  /* 0xffffffff03037836 */ /* 0x002fce0000000000 */
.L_x_137:
[----:B------:R-:W-:Y:S02]  /*5ed0*/  ISETP.NE.U32.AND P0, PT, RZ, UR24, PT ;  /* 0x00000018ff007c0c */ /* 0x000fe4000bf05070 */
[----:B------:R-:W-:Y:S02]  /*5ee0*/  R2UR UR19, R13 ;  /* 0x000000000d1372ca */ /* 0x000fe400000e0000 */
[----:B------:R-:W-:Y:S02]  /*5ef0*/  R2UR UR18, R7 ;  /* 0x00000000071272ca */ /* 0x000fe400000e0000 */
[----:B------:R-:W-:-:S09]  /*5f00*/  ISETP.NE.AND.EX P0, PT, RZ, UR25, PT, P0 ;  /* 0x00000019ff007c0c */ /* 0x000fd2000bf05300 */
[----:B------:R-:W-:Y:S02]  /*5f10*/  USHF.L.U32 UR19, UR19, 0x8, URZ ;  /* 0x0000000813137899 */ /* 0x000fe4000800063f */
[----:B------:R-:W-:Y:S02]  /*5f20*/  USHF.L.U32 UR18, UR18, 0x6, URZ ;  /* 0x0000000612127899 */ /* 0x000fe4000800063f */
[----:B---34-:R-:W-:Y:S10]  /*5f30*/  @!P0 BRA `(.L_x_106) ;  /* 0x00000000002c8947 */ /* 0x018ff40003800000 */
[----:B------:R-:W-:-:S04]  /*5f40*/  ISETP.NE.U32.AND P1, PT, RZ, UR14, PT ;  /* 0x0000000eff007c0c */ /* 0x000fc8000bf25070 */
[----:B------:R-:W-:-:S13]  /*5f50*/  ISETP.NE.AND.EX P1, PT, RZ, UR15, PT, P1 ;  /* 0x0000000fff007c0c */ /* 0x000fda000bf25310 */
[----:B------:R-:W-:Y:S05]  /*5f60*/  @!P1 BRA `(.L_x_107) ;  /* 0x0000000000189947 */ /* 0x000fea0003800000 */
[----:B--2---:R-:W1:Y:S01]  /*5f70*/  LDC.64 R4, c[0x0][0x588] ;  /* 0x00016200ff047b82 */ /* 0x004e620000000a00 */
[----:B------:R-:W-:-:S04]  /*5f80*/  IMAD R7, R6, UR24, RZ ;  /* 0x0000001806077c24 */ /* 0x000fc8000f8e02ff */
[----:B-1----:R-:W-:-:S05]  /*5f90*/  IMAD.WIDE R4, R7, 0x4, R4 ;  /* 0x0000000407047825 */ /* 0x002fca00078e0204 */
[----:B---3-5:R1:W5:Y:S01]  /*5fa0*/  LDG.E R11, desc[UR42][R4.64] ;  /* 0x0000002a040b7981 */ /* 0x028362000c1e1900 */
[----:B------:R-:W-:Y:S01]  /*5fb0*/  IMAD.MOV.U32 R9, RZ, RZ, 0x1 ;  /* 0x00000001ff097424 */ /* 0x000fe200078e00ff */
[----:B------:R-:W-:Y:S06]  /*5fc0*/  BRA `(.L_x_106) ;  /* 0x0000000000087947 */ /* 0x000fec0003800000 */
.L_x_107:
[----:B---3-5:R-:W4:Y:S01]  /*5fd0*/  LDC R11, c[0x0][0x580] ;  /* 0x00016000ff0b7b82 */ /* 0x028f220000000800 */
[----:B------:R-:W-:-:S07]  /*5fe0*/  IMAD.MOV.U32 R9, RZ, RZ, 0x1 ;  /* 0x00000001ff097424 */ /* 0x000fce00078e00ff */
.L_x_106:
[----:B------:R-:W-:Y:S05]  /*5ff0*/  @!P0 BRA `(.L_x_108) ;  /* 0x00000000001c8947 */ /* 0x000fea0003800000 */
[----:B------:R-:W-:-:S13]  /*6000*/  LOP3.LUT P2, RZ, R9, 0xff, RZ, 0xc0, !PT ;  /* 0x000000ff09ff7812 */ /* 0x000fda000784c0ff */
[----:B-12---:R-:W1:Y:S02]  /*6010*/  @!P2 LDC.64 R4, c[0x0][0x588] ;  /* 0x00016200ff04ab82 */ /* 0x006e640000000a00 */
[----:B-1----:R-:W-:-:S04]  /*6020*/  @!P2 ISETP.NE.U32.AND P0, PT, R4, RZ, PT ;  /* 0x000000ff0400a20c */ /* 0x002fc80003f05070 */
[----:B------:R-:W-:Y:S02]  /*6030*/  @!P2 ISETP.NE.AND.EX P1, PT, R5, RZ, PT, P0 ;  /* 0x000000ff0500a20c */ /* 0x000fe40003f25300 */
[----:B---345:R-:W-:Y:S02]  /*6040*/  @P2 FSETP.EQ.AND P0, PT, R11, RZ, PT ;  /* 0x000000ff0b00220b */ /* 0x038fe40003f02000 */
[----:B------:R-:W-:Y:S01]  /*6050*/  @!P2 PLOP3.LUT P0, PT, P1, PT, PT, 0x8, 0x0 ;  /* 0x000000000000a81c */ /* 0x000fe20000f0e170 */
[----:B------:R-:W-:-:S12]  /*6060*/  BRA `(.L_x_109) ;  /* 0x0000000000047947 */ /* 0x000fd80003800000 */
.L_x_108:
[----:B---345:R-:W-:-:S13]  /*6070*/  FSETP.EQ.AND P0, PT, R11, RZ, PT ;  /* 0x000000ff0b00720b */ /* 0x038fda0003f02000 */
.L_x_109:
[----:B------:R-:W-:Y:S02]  /*6080*/  ISETP.NE.AND P2, PT, R10, 0x3, PT ;  /* 0x000000030a00780c */ /* 0x000fe40003f45270 */
[----:B------:R-:W-:-:S04]  /*6090*/  ELECT P1, URZ, PT ;  /* 0x00000000003f782f */ /* 0x000fc80003820000 */
[----:B------:R-:W-:-:S07]  /*60a0*/  PLOP3.LUT P0, PT, P1, P0, PT, 0x20, 0x0 ;  /* 0x000000000000781c */ /* 0x000fce0000f00470 */
[----:B------:R-:W-:Y:S06]  /*60b0*/  @!P2 BRA `(.L_x_110) ;  /* 0x000000000004a947 */ /* 0x000fec0003800000 */
[----:B------:R-:W-:Y:S01]  /*60c0*/  BPT.TRAP 0x1 ;  /* 0x000000040000795c */ /* 0x000fe20000300000 */
.L_x_110:
[----:B------:R-:W3:Y:S01]  /*60d0*/  S2UR UR36, SR_CgaCtaId ;  /* 0x00000000002479c3 */ /* 0x000ee20000008800 */
[----:B------:R-:W-:Y:S01]  /*60e0*/  UMOV UR4, 0x400 ;  /* 0x0000040000047882 */ /* 0x000fe20000000000 */
[----:B-12---:R-:W-:Y:S01]  /*60f0*/  SHF.L.U32 R4, R0, 0x1f, RZ ;  /* 0x0000001f00047819 */ /* 0x006fe200000006ff */
[----:B---3--:R-:W-:-:S09]  /*6100*/  ULEA UR4, UR36, UR4, 0x18 ;  /* 0x0000000424047291 */ /* 0x008fd2000f8ec03f */
[----:B------:R-:W1:Y:S02]  /*6110*/  SYNCS.PHASECHK.TRANS64.TRYWAIT P1, [UR4+0x60], R4 ;  /* 0x00006004ff0075a7 */ /* 0x000e640008020144 */
[----:B-1----:R-:W-:Y:S05]  /*6120*/  @!P1 BRA `(.L_x_111) ;  /* 0x0000001c00fc9947 */ /* 0x002fea0003800000 */
.L_x_169:
[----:B------:R-:W-:Y:S04]  /*6130*/  BSSY B0, `(.L_x_112) ;  /* 0x000000e000007945 */ /* 0x000fe80003800000 */
[----:B------:R-:W-:Y:S05]  /*6140*/  @!P0 BRA `(.L_x_113) ;  /* 0x0000000000308947 */ /* 0x000fea0003800000 */
[----:B------:R-:W-:Y:S01]  /*6150*/  R2UR UR20, R6 ;  /* 0x00000000061472ca */ /* 0x000fe200000e0000 */
[----:B------:R-:W-:Y:S02]  /*6160*/  UIADD3 UR8, UP0, UR6, 0x3f0, URZ ;  /* 0x000003f006087890 */ /* 0x000fe4000ff1e03f */
[----:B------:R-:W-:Y:S02]  /*6170*/  UIADD3 UR16, UR4, 0x200, URZ ;  /* 0x0000020004107890 */ /* 0x000fe4000fffe03f */
[----:B------:R-:W-:Y:S02]  /*6180*/  UIADD3 UR17, UR4, 0x40, URZ ;  /* 0x0000004004117890 */ /* 0x000fe4000fffe03f */
[----:B------:R-:W-:Y:S01]  /*6190*/  UIADD3.X UR9, URZ, UR7, URZ, UP0, !UPT ;  /* 0x000000073f097290 */ /* 0x000fe200087fe43f */
[----:B------:R-:W-:Y:S01]  /*61a0*/  UMOV UR10, 0x0 ;  /* 0x00000000000a7882 */ /* 0x000fe20000000000 */
[----:B------:R-:W-:-:S07]  /*61b0*/  UMOV UR11, 0x10000000 ;  /* 0x10000000000b7882 */ /* 0x000fce0000000000 */
[----:B------:R2:W-:Y:S02]  /*61c0*/  UTMALDG.3D [UR16], [UR8], desc[UR10] ;  /* 0x00000a10080075b4 */ /* 0x0005e40008011000 */
[----:B--2---:R-:W-:Y:S05]  /*61d0*/  @!P2 BRA `(.L_x_114) ;  /* 0x000000000004a947 */ /* 0x004fea0003800000 */
[----:B------:R-:W-:Y:S01]  /*61e0*/  BPT.TRAP 0x1 ;  /* 0x000000040000795c */ /* 0x000fe20000300000 */
.L_x_114:
[----:B-1----:R-:W1:Y:S02]  /*61f0*/  LDC R5, c[0x0][0x800] ;  /* 0x00020000ff057b82 */ /* 0x002e640000000800 */
[----:B-1----:R2:W-:Y:S02]  /*6200*/  SYNCS.ARRIVE.TRANS64.RED.A0TR RZ, [UR4+0x40], R5 ;  /* 0x00004005ffff79a7 */ /* 0x0025e40008300404 */
.L_x_113:
[----:B------:R-:W-:Y:S05]  /*6210*/  BSYNC B0 ;  /* 0x0000000000007941 */ /* 0x000fea0003800000 */
.L_x_112:
[----:B------:R-:W-:Y:S05]  /*6220*/  @!P2 BRA `(.L_x_115) ;  /* 0x000000000004a947 */ /* 0x000fea0003800000 */
[----:B------:R-:W-:Y:S01]  /*6230*/  BPT.TRAP 0x1 ;  /* 0x000000040000795c */ /* 0x000fe20000300000 */
.L_x_115:
[----:B------:R-:W-:-:S04]  /*6240*/  UIADD3 UR5, UR4, 0x40, URZ ;  /* 0x0000004004057890 */ /* 0x000fc8000fffe03f */
[----:B------:R-:W-:-:S09]  /*6250*/  UPRMT UR5, UR36, 0x654, UR5 ;  /* 0x0000065424057896 */ /* 0x000fd20008000005 */
[----:B------:R-:W-:Y:S01]  /*6260*/  SYNCS.ARRIVE.TRANS64.RED.A1T0 RZ, [UR5], RZ ;  /* 0x000000ffffff79a7 */ /* 0x000fe20008100405 */
[----:B------:R-:W-:Y:S05]  /*6270*/  @!P2 BRA `(.L_x_116) ;  /* 0x000000000004a947 */ /* 0x000fea0003800000 */
[----:B------:R-:W-:Y:S01]  /*6280*/  BPT.TRAP 0x1 ;  /* 0x000000040000795c */ /* 0x000fe20000300000 */
.L_x_116:
[----:B------:R-:W3:Y:S02]  /*6290*/  SYNCS.PHASECHK.TRANS64.TRYWAIT P1, [UR4+0x68], R4 ;  /* 0x00006804ff0075a7 */ /* 0x000ee40008020144 */
[----:B---3--:R-:W-:Y:S05]  /*62a0*/  @!P1 BRA `(.L_x_117) ;  /* 0x0000001c00b49947 */ /* 0x008fea0003800000 */
.L_x_170:
[----:B------:R-:W-:Y:S04]  /*62b0*/  BSSY B0, `(.L_x_118) ;  /* 0x0000010000007945 */ /* 0x000fe80003800000 */
[----:B------:R-:W-:Y:S05]  /*62c0*/  @!P0 BRA `(.L_x_119) ;  /* 0x0000000000388947 */ /* 0x000fea0003800000 */
[----:B------:R-:W-:Y:S01]  /*62d0*/  UIADD3 UR16, UP0, UR6, 0x3f0, URZ ;  /* 0x000003f006107890 */ /* 0x000fe2000ff1e03f */
[----:B------:R-:W-:Y:S01]  /*62e0*/  R2UR UR12, R6 ;  /* 0x00000000060c72ca */ /* 0x000fe200000e0000 */
[----:B------:R-:W-:Y:S02]  /*62f0*/  UIADD3 UR11, UR19, 0x80, URZ ;  /* 0x00000080130b7890 */ /* 0x000fe4000fffe03f */
[----:B------:R-:W-:Y:S02]  /*6300*/  UIADD3 UR8, UR4, 0x2200, URZ ;  /* 0x0000220004087890 */ /* 0x000fe4000fffe03f */
[----:B------:R-:W-:Y:S02]  /*6310*/  UIADD3 UR9, UR4, 0x48, URZ ;  /* 0x0000004804097890 */ /* 0x000fe4000fffe03f */
[----:B------:R-:W-:Y:S01]  /*6320*/  UIADD3.X UR17, URZ, UR7, URZ, UP0, !UPT ;  /* 0x000000073f117290 */ /* 0x000fe200087fe43f */
[----:B------:R-:W-:Y:S01]  /*6330*/  UMOV UR20, 0x0 ;  /* 0x0000000000147882 */ /* 0x000fe20000000000 */
[----:B------:R-:W-:Y:S01]  /*6340*/  UMOV UR21, 0x10000000 ;  /* 0x1000000000157882 */ /* 0x000fe20000000000 */
[----:B------:R-:W-:-:S06]  /*6350*/  UMOV UR10, UR18 ;  /* 0x00000012000a7c82 */ /* 0x000fcc0008000000 */
[----:B------:R3:W-:Y:S02]  /*6360*/  UTMALDG.3D [UR8], [UR16], desc[UR20] ;  /* 0x00001408100075b4 */ /* 0x0007e40008011000 */
[----:B---3--:R-:W-:Y:S05]  /*6370*/  @!P2 BRA `(.L_x_120) ;  /* 0x000000000004a947 */ /* 0x008fea0003800000 */
[----:B------:R-:W-:Y:S01]  /*6380*/  BPT.TRAP 0x1 ;  /* 0x000000040000795c */ /* 0x000fe20000300000 */
.L_x_120:
[----:B-12---:R-:W1:Y:S02]  /*6390*/  LDC R5, c[0x0][0x800] ;  /* 0x00020000ff057b82 */ /* 0x006e640000000800 */
[----:B-1----:R3:W-:Y:S02]  /*63a0*/  SYNCS.ARRIVE.TRANS64.RED.A0TR RZ, [UR4+0x48], R5 ;  /* 0x00004805ffff79a7 */ /* 0x0027e40008300404 */
.L_x_119:
[----:B------:R-:W-:Y:S05]  /*63b0*/  BSYNC B0 ;  /* 0x0000000000007941 */ /* 0x000fea0003800000 */
.L_x_118:
[----:B------:R-:W-:Y:S05]  /*63c0*/  @!P2 BRA `(.L_x_121) ;  /* 0x000000000004a947 */ /* 0x000fea0003800000 */
[----:B------:R-:W-:Y:S01]  /*63d0*/  BPT.TRAP 0x1 ;  /* 0x000000040000795c */ /* 0x000fe20000300000 */
.L_x_121:
[----:B------:R-:W-:Y:S02]  /*63e0*/  UIADD3 UR5, UR4, 0x48, URZ ;  /* 0x0000004804057890 */ /* 0x000fe4000fffe03f */
[----:B------:R-:W-:Y:S02]  /*63f0*/  UIADD3 UR10, UR18, 0x20, URZ ;  /* 0x00000020120a7890 */ /* 0x000fe4000fffe03f */
[----:B------:R-:W-:-:S09]  /*6400*/  UPRMT UR5, UR36, 0x654, UR5 ;  /* 0x0000065424057896 */ /* 0x000fd20008000005 */
[----:B------:R-:W-:Y:S01]  /*6410*/  SYNCS.ARRIVE.TRANS64.RED.A1T0 RZ, [UR5], RZ ;  /* 0x000000ffffff79a7 */ /* 0x000fe20008100405 */
[----:B------:R-:W-:Y:S05]  /*6420*/  @!P2 BRA `(.L_x_122) ;  /* 0x000000000004a947 */ /* 0x000fea0003800000 */
[----:B------:R-:W-:Y:S01]  /*6430*/  BPT.TRAP 0x1 ;  /* 0x000000040000795c */ /* 0x000fe20000300000 */
.L_x_122:
[----:B------:R-:W4:Y:S02]  /*6440*/  SYNCS.PHASECHK.TRANS64.TRYWAIT P1, [UR4+0x70], R4 ;  /* 0x00007004ff0075a7 */ /* 0x000f240008020144 */
[----:B----4-:R-:W-:Y:S05]  /*6450*/  @!P1 BRA `(.L_x_123) ;  /* 0x0000001c00609947 */ /* 0x010fea0003800000 */
.L_x_171:
        /* <DEDUP_REMOVED lines=8> */
[----:B------:R-:W-:Y:S01]  /*64e0*/  UMOV UR21, 0x10000000 ;  /* 0x1000000000157882 */ /* 0x000fe20000000000 */
[----:B------:R-:W-:-:S06]  /*64f0*/  UMOV UR11, UR19 ;  /* 0x00000013000b7c82 */ /* 0x000fcc0008000000 */
[----:B------:R4:W-:Y:S02]  /*6500*/  UTMALDG.3D [UR8], [UR16], desc[UR20] ;  /* 0x00001408100075b4 */ /* 0x0009e40008011000 */
[----:B----4-:R-:W-:Y:S05]  /*6510*/  @!P2 BRA `(.L_x_126) ;  /* 0x000000000004a947 */ /* 0x010fea0003800000 */
[----:B------:R-:W-:Y:S01]  /*6520*/  BPT.TRAP 0x1 ;  /* 0x000000040000795c */ /* 0x000fe20000300000 */
.L_x_126:
[----:B-123--:R-:W1:Y:S02]  /*6530*/  LDC R5, c[0x0][0x800] ;  /* 0x00020000ff057b82 */ /* 0x00ee640000000800 */
[----:B-1----:R4:W-:Y:S02]  /*6540*/  SYNCS.ARRIVE.TRANS64.RED.A0TR RZ, [UR4+0x50], R5 ;  /* 0x00005005ffff79a7 */ /* 0x0029e40008300404 */
.L_x_125:
[----:B------:R-:W-:Y:S05]  /*6550*/  BSYNC B0 ;  /* 0x0000000000007941 */ /* 0x000fea0003800000 */
.L_x_124:
[----:B------:R-:W-:Y:S05]  /*6560*/  @!P2 BRA `(.L_x_127) ;  /* 0x000000000004a947 */ /* 0x000fea0003800000 */
[----:B------:R-:W-:Y:S01]  /*6570*/  BPT.TRAP 0x1 ;  /* 0x000000040000795c */ /* 0x000fe20000300000 */
.L_x_127:
[----:B------:R-:W-:-:S04]  /*6580*/  UIADD3 UR5, UR4, 0x50, URZ ;  /* 0x0000005004057890 */ /* 0x000fc8000fffe03f */
[----:B------:R-:W-:-:S09]  /*6590*/  UPRMT UR5, UR36, 0x654, UR5 ;  /* 0x0000065424057896 */ /* 0x000fd20008000005 */
[----:B------:R-:W-:Y:S01]  /*65a0*/  SYNCS.ARRIVE.TRANS64.RED.A1T0 RZ, [UR5], RZ ;  /* 0x000000ffffff79a7 */ /* 0x000fe20008100405 */
[----:B------:R-:W-:Y:S05]  /*65b0*/  @!P2 BRA `(.L_x_128) ;  /* 0x000000000004a947 */ /* 0x000fea0003800000 */
[----:B------:R-:W-:Y:S01]  /*65c0*/  BPT.TRAP 0x1 ;  /* 0x000000040000795c */ /* 0x000fe20000300000 */
.L_x_128:
[----:B------:R-:W5:Y:S02]  /*65d0*/  SYNCS.PHASECHK.TRANS64.TRYWAIT P1, [UR4+0x78], R4 ;  /* 0x00007804ff0075a7 */ /* 0x000f640008020144 */
[----:B-----5:R-:W-:Y:S05]  /*65e0*/  @!P1 BRA `(.L_x_129) ;  /* 0x0000001c00149947 */ /* 0x020fea0003800000 */
.L_x_172:
[----:B------:R-:W-:Y:S04]  /*65f0*/  BSSY B0, `(.L_x_130) ;  /* 0x000000f000007945 */ /* 0x000fe80003800000 */
[----:B------:R-:W-:Y:S05]  /*6600*/  @!P0 BRA `(.L_x_131) ;  /* 0x0000000000348947 */ /* 0x000fea0003800000 */
[----:B------:R-:W-:Y:S01]  /*6610*/  R2UR UR12, R6 ;  /* 0x00000000060c72ca */ /* 0x000fe200000e0000 */
[----:B------:R-:W-:Y:S02]  /*6620*/  UIADD3 UR16, UP0, UR6, 0x3f0, URZ ;  /* 0x000003f006107890 */ /* 0x000fe4000ff1e03f */
[----:B------:R-:W-:Y:S02]  /*6630*/  UIADD3 UR11, UR19, 0x80, URZ ;  /* 0x00000080130b7890 */ /* 0x000fe4000fffe03f */
[----:B------:R-:W-:Y:S02]  /*6640*/  UIADD3 UR8, UR4, 0x6200, URZ ;  /* 0x0000620004087890 */ /* 0x000fe4000fffe03f */
[----:B------:R-:W-:Y:S02]  /*6650*/  UIADD3 UR9, UR4, 0x58, URZ ;  /* 0x0000005804097890 */ /* 0x000fe4000fffe03f */
[----:B------:R-:W-:Y:S01]  /*6660*/  UIADD3.X UR17, URZ, UR7, URZ, UP0, !UPT ;  /* 0x000000073f117290 */ /* 0x000fe200087fe43f */
[----:B------:R-:W-:Y:S01]  /*6670*/  UMOV UR20, 0x0 ;  /* 0x0000000000147882 */ /* 0x000fe20000000000 */
[----:B------:R-:W-:-:S07]  /*6680*/  UMOV UR21, 0x10000000 ;  /* 0x1000000000157882 */ /* 0x000fce0000000000 */
[----:B------:R1:W-:Y:S02]  /*6690*/  UTMALDG.3D [UR8], [UR16], desc[UR20] ;  /* 0x00001408100075b4 */ /* 0x0003e40008011000 */
[----:B-1----:R-:W-:Y:S05]  /*66a0*/  @!P2 BRA `(.L_x_132) ;  /* 0x000000000004a947 */ /* 0x002fea0003800000 */
[----:B------:R-:W-:Y:S01]  /*66b0*/  BPT.TRAP 0x1 ;  /* 0x000000040000795c */ /* 0x000fe20000300000 */
.L_x_132:
[----:B------:R-:W1:Y:S02]  /*66c0*/  LDC R4, c[0x0][0x800] ;  /* 0x00020000ff047b82 */ /* 0x000e640000000800 */
[----:B-1----:R1:W-:Y:S02]  /*66d0*/  SYNCS.ARRIVE.TRANS64.RED.A0TR RZ, [UR4+0x58], R4 ;  /* 0x00005804ffff79a7 */ /* 0x0023e40008300404 */
.L_x_131:
[----:B------:R-:W-:Y:S05]  /*66e0*/  BSYNC B0 ;  /* 0x0000000000007941 */ /* 0x000fea0003800000 */
.L_x_130:
[----:B------:R-:W-:Y:S05]  /*66f0*/  @!P2 BRA `(.L_x_133) ;  /* 0x000000000004a947 */ /* 0x000fea0003800000 */
[----:B------:R-:W-:Y:S01]  /*6700*/  BPT.TRAP 0x1 ;  /* 0x000000040000795c */ /* 0x000fe20000300000 */
.L_x_133:
[----:B------:R-:W-:Y:S01]  /*6710*/  IADD3 R16, P0, R16, UR40, RZ ;  /* 0x0000002810107c10 */ /* 0x000fe2000ff1e0ff */
[----:B------:R-:W-:Y:S01]  /*6720*/  UIADD3 UR4, UR4, 0x58, URZ ;  /* 0x0000005804047890 */ /* 0x000fe2000fffe03f */
[----:B------:R-:W-:Y:S01]  /*6730*/  LOP3.LUT R0, R0, 0x1, RZ, 0x3c, !PT ;  /* 0x0000000100007812 */ /* 0x000fe200078e3cff */
[----:B------:R-:W-:Y:S01]  /*6740*/  IMAD.MOV.U32 R13, RZ, RZ, -0x1 ;  /* 0xffffffffff0d7424 */ /* 0x000fe200078e00ff */
[----:B------:R-:W-:Y:S01]  /*6750*/  IADD3.X R17, R17, UR38, RZ, P0, !PT ;  /* 0x0000002611117c10 */ /* 0x000fe200087fe4ff */
[----:B------:R-:W-:Y:S01]  /*6760*/  UPRMT UR4, UR36, 0x654, UR4 ;  /* 0x0000065424047896 */ /* 0x000fe20008000004 */
[----:B------:R-:W-:Y:S01]  /*6770*/  ISETP.GE.U32.AND P0, PT, R16, UR22, PT ;  /* 0x0000001610007c0c */ /* 0x000fe2000bf06070 */
[----:B------:R-:W-:Y:S01]  /*6780*/  IMAD.MOV.U32 R6, RZ, RZ, -0x1 ;  /* 0xffffffffff067424 */ /* 0x000fe200078e00ff */
[----:B-1----:R-:W-:Y:S02]  /*6790*/  PRMT R4, RZ, 0x7610, R4 ;  /* 0x00007610ff047816 */ /* 0x002fe40000000004 */
[----:B------:R-:W-:-:S02]  /*67a0*/  ISETP.GE.U32.AND.EX P0, PT, R17, UR23, PT, P0 ;  /* 0x0000001711007c0c */ /* 0x000fc4000bf06100 */
[----:B------:R-:W-:Y:S02]  /*67b0*/  MOV R7, 0xffffffff ;  /* 0xffffffff00077802 */ /* 0x000fe40000000f00 */
[----:B------:R-:W-:Y:S09]  /*67c0*/  SYNCS.ARRIVE.TRANS64.RED.A1T0 RZ, [UR4], RZ ;  /* 0x000000ffffff79a7 */ /* 0x000ff20008100404 */
[----:B------:R-:W-:Y:S05]  /*67d0*/  @P0 BRA `(.L_x_134) ;  /* 0x0000000400580947 */ /* 0x000fea0003800000 */
[----:B------:R-:W1:Y:S01]  /*67e0*/  S2R R15, SR_CTAID.X ;  /* 0x00000000000f7919 */ /* 0x000e620000002500 */
[----:B------:R-:W5:Y:S01]  /*67f0*/  LDC.64 R12, c[0x0][0x8d0] ;  /* 0x00023400ff0c7b82 */ /* 0x000f620000000a00 */
[----:B------:R-:W-:Y:S01]  /*6800*/  ULDC UR4, c[0x0][0x150] ;  /* 0x0000540000047ab9 */ /* 0x000fe20000000800 */
[----:B------:R-:W-:Y:S01]  /*6810*/  IMAD.MOV.U32 R7, RZ, RZ, R16 ;  /* 0x000000ffff077224 */ /* 0x000fe200078e0010 */
[----:B------:R-:W2:Y:S01]  /*6820*/  S2R R18, SR_CTAID.Y ;  /* 0x0000000000127919 */ /* 0x000ea20000002600 */
[----:B------:R-:W-:-:S04]  /*6830*/  IMAD.MOV.U32 R21, RZ, RZ, R17 ;  /* 0x000000ffff157224 */ /* 0x000fc800078e0011 */
[----:B------:R-:W2:Y:S08]  /*6840*/  LDC R22, c[0x0][0x144] ;  /* 0x00005100ff167b82 */ /* 0x000eb00000000800 */
[----:B------:R-:W3:Y:S01]  /*6850*/  LDC R20, c[0x0][0x8d8] ;  /* 0x00023600ff147b82 */ /* 0x000ee20000000800 */
[----:B-----5:R-:W-:-:S04]  /*6860*/  ISETP.NE.U32.AND P0, PT, R12, RZ, PT ;  /* 0x000000ff0c00720c */ /* 0x020fc80003f05070 */
[----:B------:R-:W-:Y:S02]  /*6870*/  ISETP.NE.AND.EX P0, PT, R13, RZ, PT, P0 ;  /* 0x000000ff0d00720c */ /* 0x000fe40003f05300 */
[----:B-1----:R-:W-:Y:S02]  /*6880*/  I2FP.F32.U32 R4, R15 ;  /* 0x0000000f00047245 */ /* 0x002fe40000201000 */
[----:B--2---:R-:W-:-:S03]  /*6890*/  I2FP.F32.U32 R23, R18 ;  /* 0x0000001200177245 */ /* 0x004fc60000201000 */
[----:B------:R-:W-:-:S04]  /*68a0*/  FMUL R4, R4, UR4 ;  /* 0x0000000404047c20 */ /* 0x000fc80008400000 */
[----:B------:R1:W2:Y:S02]  /*68b0*/  F2I.U32.TRUNC.NTZ R14, R4 ;  /* 0x00000004000e7305 */ /* 0x0002a4000020f000 */
[----:B---3--:R-:W-:Y:S05]  /*68c0*/  @!P0 BRA `(.L_x_135) ;  /* 0x0000000000308947 */ /* 0x008fea0003800000 */
[----:B----4-:R-:W3:Y:S02]  /*68d0*/  LDC R5, c[0x0][0x8dc] ;  /* 0x00023700ff057b82 */ /* 0x010ee40000000800 */
[----:B---3--:R-:W-:-:S05]  /*68e0*/  IADD3 R5, P0, R16, R5, RZ ;  /* 0x0000000510057210 */ /* 0x008fca0007f1e0ff */
[----:B------:R-:W-:-:S04]  /*68f0*/  IMAD.X R21, RZ, RZ, R17, P0 ;  /* 0x000000ffff157224 */ /* 0x000fc800000e0611 */
[----:B------:R-:W-:-:S04]  /*6900*/  IMAD.WIDE.U32 R6, R21, R12, RZ ;  /* 0x0000000c15067225 */ /* 0x000fc800078e00ff */
[----:B------:R-:W-:-:S04]  /*6910*/  IMAD.WIDE.U32 R6, P0, R5, R13, R6 ;  /* 0x0000000d05067225 */ /* 0x000fc80007800006 */
[----:B-1----:R-:W-:-:S04]  /*6920*/  IMAD.WIDE.U32 R4, R5, R12, RZ ;  /* 0x0000000c05047225 */ /* 0x002fc800078e00ff */
[----:B------:R-:W-:Y:S01]  /*6930*/  IMAD.MOV.U32 R4, RZ, RZ, R7 ;  /* 0x000000ffff047224 */ /* 0x000fe200078e0007 */
[----:B------:R-:W-:Y:S01]  /*6940*/  IADD3 RZ, P1, R5, R6, RZ ;  /* 0x0000000605ff7210 */ /* 0x000fe20007f3e0ff */
[----:B------:R-:W-:-:S04]  /*6950*/  IMAD.X R5, RZ, RZ, RZ, P0 ;  /* 0x000000ffff057224 */ /* 0x000fc800000e06ff */
[----:B------:R-:W-:-:S04]  /*6960*/  IMAD.WIDE.U32.X R4, R21, R13, R4, P1 ;  /* 0x0000000d15047225 */ /* 0x000fc800008e0404 */
[----:B------:R-:W-:Y:S01]  /*6970*/  IMAD.MOV.U32 R7, RZ, RZ, R4 ;  /* 0x000000ffff077224 */ /* 0x000fe200078e0004 */
[----:B------:R-:W-:-:S07]  /*6980*/  MOV R21, R5 ;  /* 0x0000000500157202 */ /* 0x000fce0000000f00 */
.L_x_135:
[----:B------:R-:W-:Y:S01]  /*6990*/  ULDC UR4, c[0x0][0x154] ;  /* 0x0000550000047ab9 */ /* 0x000fe20000000800 */
[----:B------:R-:W3:Y:S01]  /*69a0*/  LDC R13, c[0x0][0x148] ;  /* 0x00005200ff0d7b82 */ /* 0x000ee20000000800 */
[----:B------:R-:W-:Y:S01]  /*69b0*/  FMUL R23, R23, UR4 ;  /* 0x0000000417177c20 */ /* 0x000fe20008400000 */
[----:B------:R-:W-:Y:S01]  /*69c0*/  ISETP.NE.AND P2, PT, R2, 0x1, PT ;  /* 0x000000010200780c */ /* 0x000fe20003f45270 */
[----:B--2---:R-:W-:Y:S01]  /*69d0*/  IMAD.MOV R6, RZ, RZ, -R14 ;  /* 0x000000ffff067224 */ /* 0x004fe200078e0a0e */
[-CC-:B------:R-:W-:Y:S02]  /*69e0*/  SHF.R.U64 R14, R7, R20.reuse, R21.reuse ;  /* 0x00000014070e7219 */ /* 0x180fe40000001215 */
[----:B------:R-:W-:Y:S01]  /*69f0*/  SHF.R.U32.HI R20, RZ, R20, R21 ;  /* 0x00000014ff147219 */ /* 0x000fe20000011615 */
[----:B------:R-:W2:Y:S01]  /*6a00*/  F2I.U32.TRUNC.NTZ R23, R23 ;  /* 0x0000001700177305 */ /* 0x000ea2000020f000 */
[----:B-1--4-:R-:W1:Y:S01]  /*6a10*/  LDC.64 R4, c[0x0][0x8c8] ;  /* 0x00023200ff047b82 */ /* 0x012e620000000a00 */
[----:B------:R-:W-:Y:S01]  /*6a20*/  IADD3 R21, P0, RZ, -R14, RZ ;  /* 0x8000000eff157210 */ /* 0x000fe20007f1e0ff */
[----:B------:R-:W-:-:S04]  /*6a30*/  IMAD R15, R22, R6, R15 ;  /* 0x00000006160f7224 */ /* 0x000fc800078e020f */
[----:B------:R-:W-:Y:S02]  /*6a40*/  IMAD.X R7, RZ, RZ, ~R20, P0 ;  /* 0x000000ffff077224 */ /* 0x000fe400000e0e14 */
[----:B------:R-:W4:Y:S01]  /*6a50*/  LDC R24, c[0x0][0x8c0] ;  /* 0x00023000ff187b82 */ /* 0x000f220000000800 */
[----:B--2---:R-:W-:-:S07]  /*6a60*/  IMAD.MOV R12, RZ, RZ, -R23 ;  /* 0x000000ffff0c7224 */ /* 0x004fce00078e0a17 */
[----:B------:R-:W2:Y:S01]  /*6a70*/  LDC R27, c[0x0][0x900] ;  /* 0x00024000ff1b7b82 */ /* 0x000ea20000000800 */
[----:B---3--:R-:W-:-:S07]  /*6a80*/  @P2 IMAD R15, R13, R12, R18 ;  /* 0x0000000c0d0f2224 */ /* 0x008fce00078e0212 */
[----:B------:R-:W3:Y:S01]  /*6a90*/  LDC.64 R12, c[0x0][0x8e8] ;  /* 0x00023a00ff0c7b82 */ /* 0x000ee20000000a00 */
[----:B-1----:R-:W-:-:S04]  /*6aa0*/  IMAD R6, R7, R4, RZ ;  /* 0x0000000407067224 */ /* 0x002fc800078e02ff */
[C---:B------:R-:W-:Y:S02]  /*6ab0*/  IMAD R7, R21.reuse, R5, R6 ;  /* 0x0000000515077224 */ /* 0x040fe400078e0206 */
[----:B------:R-:W-:Y:S01]  /*6ac0*/  IMAD.WIDE.U32 R4, R21, R4, R16 ;  /* 0x0000000415047225 */ /* 0x000fe200078e0010 */
[----:B------:R-:W1:Y:S03]  /*6ad0*/  LDC R6, c[0x0][0x8b0] ;  /* 0x00022c00ff067b82 */ /* 0x000e660000000800 */
[----:B------:R-:W-:-:S05]  /*6ae0*/  IMAD.IADD R5, R5, 0x1, R7 ;  /* 0x0000000105057824 */ /* 0x000fca00078e0207 */
[----:B------:R-:W2:Y:S01]  /*6af0*/  LDC R25, c[0x0][0x8f0] ;  /* 0x00023c00ff197b82 */ /* 0x000ea20000000800 */
[-CC-:B----4-:R-:W-:Y:S02]  /*6b00*/  SHF.R.U64 R22, R4, R24.reuse, R5.reuse ;  /* 0x0000001804167219 */ /* 0x190fe40000001205 */
[----:B------:R-:W-:-:S05]  /*6b10*/  SHF.R.U32.HI R5, RZ, R24, R5 ;  /* 0x00000018ff057219 */ /* 0x000fca0000011605 */
[----:B------:R-:W4:Y:S01]  /*6b20*/  LDC R21, c[0x0][0x8e0] ;  /* 0x00023800ff157b82 */ /* 0x000f220000000800 */
[----:B---3--:R-:W-:-:S04]  /*6b30*/  ISETP.NE.U32.AND P0, PT, R12, RZ, PT ;  /* 0x000000ff0c00720c */ /* 0x008fc80003f05070 */
[----:B------:R-:W-:-:S03]  /*6b40*/  ISETP.NE.AND.EX P0, PT, R13, RZ, PT, P0 ;  /* 0x000000ff0d00720c */ /* 0x000fc60003f05300 */
[----:B------:R-:W3:Y:S01]  /*6b50*/  LDC R20, c[0x0][0x8b8] ;  /* 0x00022e00ff147b82 */ /* 0x000ee20000000800 */
[-CC-:B-1----:R-:W-:Y:S02]  /*6b60*/  SHF.R.U64 R23, R22, R6.reuse, R5.reuse ;  /* 0x0000000616177219 */ /* 0x182fe40000001205 */
[----:B------:R-:W-:-:S04]  /*6b70*/  SHF.R.U32.HI R4, RZ, R6, R5 ;  /* 0x00000006ff047219 */ /* 0x000fc80000011605 */
[-CC-:B--2---:R-:W-:Y:S01]  /*6b80*/  SHF.R.U64 R24, R23, R27.reuse, R4.reuse ;  /* 0x0000001b17187219 */ /* 0x184fe20000001204 */
[----:B------:R-:W1:Y:S01]  /*6b90*/  LDC R18, c[0x0][0x8a8] ;  /* 0x00022a00ff127b82 */ /* 0x000e620000000800 */
[----:B------:R-:W-:-:S03]  /*6ba0*/  SHF.R.U32.HI R27, RZ, R27, R4 ;  /* 0x0000001bff1b7219 */ /* 0x000fc60000011604 */
[----:B------:R-:W-:Y:S02]  /*6bb0*/  IMAD.MOV.U32 R4, RZ, RZ, R24 ;  /* 0x000000ffff047224 */ /* 0x000fe400078e0018 */
[----:B------:R-:W-:Y:S01]  /*6bc0*/  IMAD.MOV.U32 R5, RZ, RZ, R27 ;  /* 0x000000ffff057224 */ /* 0x000fe200078e001b */
[----:B------:R-:W-:Y:S06]  /*6bd0*/  @!P0 BRA `(.L_x_136) ;  /* 0x0000000000288947 */ /* 0x000fec0003800000 */
[----:B------:R-:W2:Y:S02]  /*6be0*/  LDC R5, c[0x0][0x8f4] ;  /* 0x00023d00ff057b82 */ /* 0x000ea40000000800 */
[----:B--2---:R-:W-:-:S05]  /*6bf0*/  IADD3 R5, P0, R24, R5, RZ ;  /* 0x0000000518057210 */ /* 0x004fca0007f1e0ff */
[----:B------:R-:W-:-:S04]  /*6c00*/  IMAD.X R27, RZ, RZ, R27, P0 ;  /* 0x000000ffff1b7224 */ /* 0x000fc800000e061b */
[----:B------:R-:W-:-:S04]  /*6c10*/  IMAD.WIDE.U32 R6, R27, R12, RZ ;  /* 0x0000000c1b067225 */ /* 0x000fc800078e00ff */
[----:B------:R-:W-:-:S04]  /*6c20*/  IMAD.WIDE.U32 R6, P0, R5, R13, R6 ;  /* 0x0000000d05067225 */ /* 0x000fc80007800006 */
[----:B------:R-:W-:-:S04]  /*6c30*/  IMAD.WIDE.U32 R4, R5, R12, RZ ;  /* 0x0000000c05047225 */ /* 0x000fc800078e00ff */
[----:B------:R-:W-:Y:S01]  /*6c40*/  IMAD.MOV.U32 R4, RZ, RZ, R7 ;  /* 0x000000ffff047224 */ /* 0x000fe200078e0007 */
[----:B------:R-:W-:Y:S02]  /*6c50*/  IADD3 RZ, P1, R5, R6, RZ ;  /* 0x0000000605ff7210 */ /* 0x000fe40007f3e0ff */
[----:B------:R-:W-:-:S03]  /*6c60*/  IADD3.X R5, RZ, RZ, RZ, P0, !PT ;  /* 0x000000ffff057210 */ /* 0x000fc600007fe4ff */
[----:B------:R-:W-:-:S08]  /*6c70*/  IMAD.WIDE.U32.X R4, R27, R13, R4, P1 ;  /* 0x0000000d1b047225 */ /* 0x000fd000008e0404 */
.L_x_136:
[----:B------:R-:W-:Y:S01]  /*6c80*/  SHF.R.U64 R4, R4, R25, R5 ;  /* 0x0000001904047219 */ /* 0x000fe20000001205 */
[----:B------:R-:W-:Y:S01]  /*6c90*/  IMAD.MOV.U32 R6, RZ, RZ, R14 ;  /* 0x000000ffff067224 */ /* 0x000fe200078e000e */
[----:B------:R-:W-:Y:S02]  /*6ca0*/  LOP3.LUT R23, R23, R8, RZ, 0xc0, !PT ;  /* 0x0000000817177212 */ /* 0x000fe400078ec0ff */
[----:B------:R-:W-:Y:S01]  /*6cb0*/  LOP3.LUT R22, R22, R3, RZ, 0xc0, !PT ;  /* 0x0000000316167212 */ /* 0x000fe200078ec0ff */
[----:B------:R-:W-:Y:S02]  /*6cc0*/  IMAD.MOV R5, RZ, RZ, -R4 ;  /* 0x000000ffff057224 */ /* 0x000fe400078e0a04 */
[----:B------:R-:W-:Y:S02]  /*6cd0*/  IMAD R23, R4, UR13, R23 ;  /* 0x0000000d04177c24 */ /* 0x000fe4000f8e0217 */
[----:B----4-:R-:W-:Y:S02]  /*6ce0*/  IMAD R21, R5, R21, R24 ;  /* 0x0000001505157224 */ /* 0x010fe400078e0218 */
[----:B---3--:R-:W-:-:S02]  /*6cf0*/  IMAD R15, R23, R20, R15 ;  /* 0x00000014170f7224 */ /* 0x008fc400078e020f */
[----:B-1----:R-:W-:Y:S02]  /*6d00*/  IMAD R18, R21, R18, R22 ;  /* 0x0000001215127224 */ /* 0x002fe400078e0216 */
[----:B------:R-:W-:-:S03]  /*6d10*/  IMAD.MOV.U32 R4, RZ, RZ, 0x1 ;  /* 0x00000001ff047424 */ /* 0x000fc600078e00ff */
[----:B------:R-:W-:Y:S02]  /*6d20*/  SEL R7, R18, R15, !P2 ;  /* 0x0000000f12077207 */ /* 0x000fe40005000000 */
[----:B------:R-:W-:-:S07]  /*6d30*/  SEL R13, R15, R18, !P2 ;  /* 0x000000120f0d7207 */ /* 0x000fce0005000000 */
.L_x_134:
[----:B------:R-:W-:-:S13]  /*6d40*/  LOP3.LUT P0, RZ, R4, 0xff, RZ, 0xc0, !PT ;  /* 0x000000ff04ff7812 */ /* 0x000fda000780c0ff */
[----:B------:R-:W-:Y:S05]  /*6d50*/  @P0 BRA `(.L_x_137) ;  /* 0xfffffff0005c0947 */ /* 0x000fea000383ffff */
.L_x_105:
[----:B------:R-:W-:-:S13]  /*6d60*/  ELECT P0, URZ, PT ;  /* 0x00000000003f782f */ /* 0x000fda0003800000 */
[----:B------:R-:W-:Y:S05]  /*6d70*/  @!P0 BRA `(.L_x_9) ;  /* 0x0000001000488947 */ /* 0x000fea0003800000 */
[----:B------:R-:W-:-:S04]  /*6d80*/  LOP3.LUT R19, R19, 0x2, RZ, 0xfc, !PT ;  /* 0x0000000213137812 */ /* 0x000fc800078efcff */
[----:B------:R-:W-:-:S13]  /*6d90*/  ISETP.NE.AND P1, PT, R19, 0x3, PT ;  /* 0x000000031300780c */ /* 0x000fda0003f25270 */
[----:B------:R-:W-:Y:S05]  /*6da0*/  @!P1 BRA `(.L_x_138) ;  /* 0x0000000000049947 */ /* 0x000fea0003800000 */
[----:B------:R-:W-:Y:S01]  /*6db0*/  BPT.TRAP 0x1 ;  /* 0x000000040000795c */ /* 0x000fe20000300000 */
.L_x_138:
[----:B--2---:R-:W-:Y:S01]  /*6dc0*/  IMAD.U32 R4, RZ, RZ, UR36 ;  /* 0x00000024ff047e24 */ /* 0x004fe2000f8e00ff */
[----:B------:R-:W-:Y:S02]  /*6dd0*/  MOV R3, 0x400 ;  /* 0x0000040000037802 */ /* 0x000fe40000000f00 */
[----:B------:R-:W-:Y:S02]  /*6de0*/  SHF.L.U32 R2, R0, 0x1f, RZ ;  /* 0x0000001f00027819 */ /* 0x000fe400000006ff */
[----:B------:R-:W-:-:S04]  /*6df0*/  LEA R3, R4, R3, 0x18 ;  /* 0x0000000304037211 */ /* 0x000fc800078ec0ff */
[----:B------:R-:W1:Y:S02]  /*6e00*/  SYNCS.PHASECHK.TRANS64.TRYWAIT P0, [R3+URZ+0x60], R2 ;  /* 0x00006002030075a7 */ /* 0x000e64000800017f */
[----:B-1----:R-:W-:Y:S05]  /*6e10*/  @!P0 BRA `(.L_x_139) ;  /* 0x0000001400208947 */ /* 0x002fea0003800000 */
.L_x_173:
[----:B------:R-:W-:Y:S05]  /*6e20*/  @!P1 BRA `(.L_x_140) ;  /* 0x0000000000049947 */ /* 0x000fea0003800000 */
[----:B------:R-:W-:Y:S01]  /*6e30*/  BPT.TRAP 0x1 ;  /* 0x000000040000795c */ /* 0x000fe20000300000 */
.L_x_140:
[----:B------:R-:W2:Y:S02]  /*6e40*/  SYNCS.PHASECHK.TRANS64.TRYWAIT P0, [R3+URZ+0x68], R2 ;  /* 0x00006802030075a7 */ /* 0x000ea4000800017f */
[----:B--2---:R-:W-:Y:S05]  /*6e50*/  @!P0 BRA `(.L_x_141) ;  /* 0x0000001400248947 */ /* 0x004fea0003800000 */
.L_x_174:
[----:B------:R-:W-:Y:S05]  /*6e60*/  @!P1 BRA `(.L_x_142) ;  /* 0x0000000000049947 */ /* 0x000fea0003800000 */
[----:B------:R-:W-:Y:S01]  /*6e70*/  BPT.TRAP 0x1 ;  /* 0x000000040000795c */ /* 0x000fe20000300000 */
.L_x_142:
[----:B------:R-:W1:Y:S02]  /*6e80*/  SYNCS.PHASECHK.TRANS64.TRYWAIT P0, [R3+URZ+0x70], R2 ;  /* 0x00007002030075a7 */ /* 0x000e64000800017f */
[----:B-1----:R-:W-:Y:S05]  /*6e90*/  @!P0 BRA `(.L_x_143) ;  /* 0x0000001400288947 */ /* 0x002fea0003800000 */
.L_x_175:
[----:B------:R-:W-:Y:S05]  /*6ea0*/  @!P1 BRA `(.L_x_144) ;  /* 0x0000000000049947 */ /* 0x000fea0003800000 */
[----:B------:R-:W-:Y:S01]  /*6eb0*/  BPT.TRAP 0x1 ;  /* 0x000000040000795c */ /* 0x000fe20000300000 */
.L_x_144:
[----:B------:R-:W-:-:S07]  /*6ec0*/  SHF.L.U32 R0, R0, 0x1f, RZ ;  /* 0x0000001f00007819 */ /* 0x000fce00000006ff */
.L_x_145:
[----:B------:R1:W1:Y:S02]  /*6ed0*/  SYNCS.PHASECHK.TRANS64.TRYWAIT P0, [R3+URZ+0x78], R0 ;  /* 0x00007800030075a7 */ /* 0x000264000800017f */
[----:B-1----:R-:W-:Y:S05]  /*6ee0*/  @!P0 NANOSLEEP.SYNCS 0x989680 ;  /* 0x009896800000895d */ /* 0x002fea0003900000 */
[----:B------:R-:W1:Y:S02]  /*6ef0*/  @!P0 SYNCS.PHASECHK.TRANS64 P0, [R3+URZ+0x78], R0 ;  /* 0x00007800030085a7 */ /* 0x000e64000800007f */
[----:B-1----:R-:W-:Y:S05]  /*6f00*/  @P0 BRA `(.L_x_9) ;  /* 0x0000000c00e40947 */ /* 0x002fea0003800000 */
[----:B------:R-:W-:Y:S05]  /*6f10*/  BRA `(.L_x_145) ;  /* 0xfffffffc00ec7947 */ /* 0x000fea000383ffff */
.L_x_100:
[----:B------:R-:W-:Y:S01]  /*6f20*/  LOP3.LUT P0, RZ, R11, 0xff, RZ, 0xc0, !PT ;  /* 0x000000ff0bff7812 */ /* 0x000fe2000780c0ff */
[----:B------:R-:W-:Y:S02]  /*6f30*/  IMAD.MOV.U32 R3, RZ, RZ, 0x1 ;  /* 0x00000001ff037424 */ /* 0x000fe400078e00ff */
[----:B------:R-:W-:-:S10]  /*6f40*/  IMAD.MOV.U32 R0, RZ, RZ, RZ ;  /* 0x000000ffff007224 */ /* 0x000fd400078e00ff */
[----:B------:R-:W-:Y:S05]  /*6f50*/  @!P0 BRA `(.L_x_146) ;  /* 0x0000000c001c8947 */ /* 0x000fea0003800000 */
[----:B------:R-:W1:Y:S01]  /*6f60*/  LDC R0, c[0x0][0x28c] ;  /* 0x0000a300ff007b82 */ /* 0x000e620000000800 */
[C---:B------:R-:W-:Y:S01]  /*6f70*/  LOP3.LUT P2, RZ, R18.reuse, 0x7f, RZ, 0xc0, !PT ;  /* 0x0000007f12ff7812 */ /* 0x040fe2000784c0ff */
[----:B------:R-:W-:Y:S01]  /*6f80*/  ULDC UR5, c[0x0][0x900] ;  /* 0x0002400000057ab9 */ /* 0x000fe20000000800 */
[----:B------:R-:W-:Y:S01]  /*6f90*/  LOP3.LUT P0, RZ, R18, 0x1f, RZ, 0xc0, !PT ;  /* 0x0000001f12ff7812 */ /* 0x000fe2000780c0ff */
[----:B------:R-:W-:Y:S01]  /*6fa0*/  UMOV UR6, 0xffffffff ;  /* 0xffffffff00067882 */ /* 0x000fe20000000000 */
[----:B------:R-:W-:Y:S01]  /*6fb0*/  BSSY B0, `(.L_x_146) ;  /* 0x00000c1000007945 */ /* 0x000fe20003800000 */
[----:B------:R-:W-:Y:S01]  /*6fc0*/  USHF.L.U32 UR6, UR6, UR5, URZ ;  /* 0x0000000506067299 */ /* 0x000fe2000800063f */
[----:B------:R-:W-:Y:S01]  /*6fd0*/  IMAD.MOV.U32 R10, RZ, RZ, 0x1 ;  /* 0x00000001ff0a7424 */ /* 0x000fe200078e00ff */
[----:B------:R-:W-:Y:S01]  /*6fe0*/  LOP3.LUT R18, R22, 0x2, RZ, 0xfc, !PT ;  /* 0x0000000216127812 */ /* 0x000fe200078efcff */
[----:B------:R-:W-:Y:S01]  /*6ff0*/  ULDC UR4, c[0x0][0x8a8] ;  /* 0x00022a0000047ab9 */ /* 0x000fe20000000800 */
[----:B------:R-:W-:Y:S01]  /*7000*/  PLOP3.LUT P0, PT, P0, P2, PT, 0x8a, 0x0 ;  /* 0x000000000000781c */ /* 0x000fe20000705172 */
[----:B------:R-:W-:-:S02]  /*7010*/  UIADD3 UR15, UR4, -0x1, URZ ;  /* 0xffffffff040f7890 */ /* 0x000fc4000fffe03f */
[----:B------:R-:W-:Y:S02]  /*7020*/  USHF.L.U32 UR17, UR37, UR5, URZ ;  /* 0x0000000525117299 */ /* 0x000fe4000800063f */
[----:B------:R-:W-:Y:S01]  /*7030*/  ULOP3.LUT UR16, URZ, UR6, URZ, 0x33, !UPT ;  /* 0x000000063f107292 */ /* 0x000fe2000f8e333f */
[----:B------:R-:W-:Y:S01]  /*7040*/  ULDC.64 UR20, c[0x0][0x198] ;  /* 0x0000660000147ab9 */ /* 0x000fe20000000a00 */
[----:B-1----:R-:W-:-:S04]  /*7050*/  IADD3 R0, R0, 0x3f, RZ ;  /* 0x0000003f00007810 */ /* 0x002fc80007ffe0ff */
[----:B------:R-:W-:-:S04]  /*7060*/  SHF.R.S32.HI R3, RZ, 0x1f, R0 ;  /* 0x0000001fff037819 */ /* 0x000fc80000011400 */
[----:B------:R-:W-:Y:S01]  /*7070*/  LEA.HI R3, R3, R0, RZ, 0x6 ;  /* 0x0000000003037211 */ /* 0x000fe200078f30ff */
[----:B------:R-:W-:-:S03]  /*7080*/  IMAD.MOV.U32 R0, RZ, RZ, RZ ;  /* 0x000000ffff007224 */ /* 0x000fc600078e00ff */
[----:B------:R-:W-:Y:S01]  /*7090*/  SHF.R.S32.HI R11, RZ, 0x6, R3 ;  /* 0x00000006ff0b7819 */ /* 0x000fe20000011403 */
[----:B------:R-:W-:-:S04]  /*70a0*/  IMAD.MOV.U32 R3, RZ, RZ, 0x1 ;  /* 0x00000001ff037424 */ /* 0x000fc800078e00ff */
[----:B------:R-:W-:-:S07]  /*70b0*/  VIADD R12, R11, 0x1 ;  /* 0x000000010b0c7836 */ /* 0x000fce0000000000 */
.L_x_158:
[----:B------:R-:W-:-:S03]  /*70c0*/  UMOV UR4, 0xffffffff ;  /* 0xffffffff00047882 */ /* 0x000fc60000000000 */
[----:B------:R-:W-:Y:S05]  /*70d0*/  BRA.DIV UR4, `(.L_x_147) ;  /* 0x0000001204ac7947 */ /* 0x000fea000b800000 */
[----:B------:R-:W-:-:S13]  /*70e0*/  ELECT P6, URZ, PT ;  /* 0x00000000003f782f */ /* 0x000fda00038c0000 */
.L_x_178:
[----:B------:R-:W1:Y:S01]  /*70f0*/  LDC R4, c[0x0][0x28c] ;  /* 0x0000a300ff047b82 */ /* 0x000e620000000800 */
[----:B------:R-:W-:Y:S01]  /*7100*/  BSSY B1, `(.L_x_148) ;  /* 0x0000037000017945 */ /* 0x000fe20003800000 */
[----:B-1----:R-:W-:-:S13]  /*7110*/  ISETP.LT.OR P6, PT, R4, 0x1, !P6 ;  /* 0x000000010400780c */ /* 0x002fda00077c1670 */
[----:B------:R-:W-:Y:S05]  /*7120*/  @P6 BRA `(.L_x_149) ;  /* 0x0000000000d06947 */ /* 0x000fea0003800000 */
[----:B------:R-:W-:Y:S01]  /*7130*/  IMAD.SHL.U32 R14, R7, 0x40, RZ ;  /* 0x00000040070e7824 */ /* 0x000fe200078e00ff */
[----:B------:R-:W-:Y:S01]  /*7140*/  MOV R4, R12 ;  /* 0x0000000c00047202 */ /* 0x000fe20000000f00 */
[----:B------:R-:W-:Y:S02]  /*7150*/  IMAD.SHL.U32 R13, R13, 0x100, RZ ;  /* 0x000001000d0d7824 */ /* 0x000fe400078e00ff */
[----:B------:R-:W-:Y:S02]  /*7160*/  IMAD.MOV.U32 R19, RZ, RZ, RZ ;  /* 0x000000ffff137224 */ /* 0x000fe400078e00ff */
[----:B------:R-:W-:Y:S02]  /*7170*/  IMAD.MOV.U32 R5, RZ, RZ, R3 ;  /* 0x000000ffff057224 */ /* 0x000fe400078e0003 */
[----:B------:R-:W-:-:S07]  /*7180*/  IMAD.MOV.U32 R7, RZ, RZ, R0 ;  /* 0x000000ffff077224 */ /* 0x000fce00078e0000 */
.L_x_153:
[----:B------:R-:W1:Y:S01]  /*7190*/  S2R R9, SR_CgaCtaId ;  /* 0x0000000000097919 */ /* 0x000e620000008800 */
[----:B------:R-:W-:-:S04]  /*71a0*/  MOV R8, 0x400 ;  /* 0x0000040000087802 */ /* 0x000fc80000000f00 */
[----:B-1----:R-:W-:Y:S02]  /*71b0*/  LEA R20, R9, R8, 0x18 ;  /* 0x0000000809147211 */ /* 0x002fe400078ec0ff */
[----:B------:R-:W-:Y:S01]  /*71c0*/  SHF.L.U32 R8, R5, 0x1f, RZ ;  /* 0x0000001f05087819 */ /* 0x000fe200000006ff */
[----:B------:R-:W1:Y:S02]  /*71d0*/  @!P2 LDC R9, c[0x0][0x500] ;  /* 0x00014000ff09ab82 */ /* 0x000e640000000800 */
[----:B------:R-:W-:-:S04]  /*71e0*/  IMAD R15, R7, 0x8, R20 ;  /* 0x00000008070f7824 */ /* 0x000fc800078e0214 */
[----:B------:R-:W2:Y:S02]  /*71f0*/  SYNCS.PHASECHK.TRANS64.TRYWAIT P1, [R15+URZ+0x20], R8 ;  /* 0x000020080f0075a7 */ /* 0x000ea4000802017f */
[----:B--2---:R-:W-:Y:S05]  /*7200*/  @!P1 BRA `(.L_x_150) ;  /* 0x0000001000809947 */ /* 0x004fea0003800000 */
.L_x_179:
[----:B--2---:R-:W-:Y:S01]  /*7210*/  PRMT R8, R18, 0x9910, RZ ;  /* 0x0000991012087816 */ /* 0x004fe200000000ff */
[----:B-1----:R1:W-:Y:S03]  /*7220*/  @!P2 SYNCS.ARRIVE.TRANS64 RZ, [R15+URZ], R9 ;  /* 0x000000090fffa9a7 */ /* 0x0023e6000800003f */
[----:B------:R-:W-:-:S13]  /*7230*/  ISETP.NE.AND P1, PT, R8, 0x2, PT ;  /* 0x000000020800780c */ /* 0x000fda0003f25270 */
[----:B-1----:R-:W-:Y:S05]  /*7240*/  @P1 BRA `(.L_x_151) ;  /* 0x0000000000041947 */ /* 0x002fea0003800000 */
[----:B------:R-:W-:Y:S01]  /*7250*/  BPT.TRAP 0x1 ;  /* 0x000000040000795c */ /* 0x000fe20000300000 */
.L_x_151:
[----:B------:R-:W-:Y:S05]  /*7260*/  @P0 BRA `(.L_x_152) ;  /* 0x0000000000040947 */ /* 0x000fea0003800000 */
[----:B------:R-:W-:Y:S01]  /*7270*/  BPT.TRAP 0x1 ;  /* 0x000000040000795c */ /* 0x000fe20000300000 */
.L_x_152:
[--C-:B------:R-:W-:Y:S01]  /*7280*/  IMAD R8, R7, 0x8000, R20.reuse ;  /* 0x0000800007087824 */ /* 0x100fe200078e0214 */
[----:B------:R-:W-:Y:S01]  /*7290*/  R2UR UR9, R15 ;  /* 0x000000000f0972ca */ /* 0x000fe200000e0000 */
[C---:B------:R-:W-:Y:S01]  /*72a0*/  IMAD R20, R7.reuse, 0x2000, R20 ;  /* 0x0000200007147824 */ /* 0x040fe200078e0214 */
[----:B------:R-:W-:Y:S01]  /*72b0*/  UIADD3 UR4, UP0, UR20, 0xf0, URZ ;  /* 0x000000f014047890 */ /* 0x000fe2000ff1e03f */
[----:B------:R-:W-:Y:S01]  /*72c0*/  VIADD R4, R4, 0xffffffff ;  /* 0xffffffff04047836 */ /* 0x000fe20000000000 */
[----:B------:R-:W-:Y:S01]  /*72d0*/  R2UR UR5, R8 ;  /* 0x00000000080572ca */ /* 0x000fe200000e0000 */
[----:B------:R-:W-:Y:S01]  /*72e0*/  UIADD3 UR22, UP1, UR20, 0x1f0, URZ ;  /* 0x000001f014167890 */ /* 0x000fe2000ff3e03f */
[----:B------:R-:W-:Y:S01]  /*72f0*/  R2UR UR8, R20 ;  /* 0x00000000140872ca */ /* 0x000fe200000e0000 */
[----:B------:R-:W-:Y:S01]  /*7300*/  VIADD R7, R7, 0x1 ;  /* 0x0000000107077836 */ /* 0x000fe20000000000 */
[----:B------:R-:W-:Y:S01]  /*7310*/  R2UR UR11, R13 ;  /* 0x000000000d0b72ca */ /* 0x000fe200000e0000 */
[----:B------:R-:W-:Y:S01]  /*7320*/  UIADD3.X UR23, URZ, UR21, URZ, UP1, !UPT ;  /* 0x000000153f177290 */ /* 0x000fe20008ffe43f */
[----:B------:R-:W-:Y:S01]  /*7330*/  R2UR UR10, R19 ;  /* 0x00000000130a72ca */ /* 0x000fe200000e0000 */
[----:B------:R-:W-:Y:S01]  /*7340*/  UMOV UR6, 0x0 ;  /* 0x0000000000067882 */ /* 0x000fe20000000000 */
[----:B------:R-:W-:Y:S01]  /*7350*/  R2UR UR12, R6 ;  /* 0x00000000060c72ca */ /* 0x000fe200000e0000 */
[----:B------:R-:W-:Y:S01]  /*7360*/  UMOV UR7, 0x10000000 ;  /* 0x1000000000077882 */ /* 0x000fe20000000000 */
[----:B------:R-:W-:-:S02]  /*7370*/  R2UR UR18, R14 ;  /* 0x000000000e1272ca */ /* 0x000fc400000e0000 */
[----:B------:R-:W-:Y:S01]  /*7380*/  ISETP.GT.AND P3, PT, R4, 0x1, PT ;  /* 0x000000010400780c */ /* 0x000fe20003f64270 */
[----:B------:R-:W-:Y:S01]  /*7390*/  UIADD3 UR13, UR5, 0x8400, URZ ;  /* 0x00008400050d7890 */ /* 0x000fe2000fffe03f */
[----:B------:R-:W-:Y:S01]  /*73a0*/  ISETP.NE.AND P1, PT, R7, 0x4, PT ;  /* 0x000000040700780c */ /* 0x000fe20003f25270 */
[----:B------:R-:W-:Y:S01]  /*73b0*/  UIADD3.X UR5, URZ, UR21, URZ, UP0, !UPT ;  /* 0x000000153f057290 */ /* 0x000fe200087fe43f */
[----:B------:R-:W-:Y:S01]  /*73c0*/  IADD3 R19, R19, 0x40, RZ ;  /* 0x0000004013137810 */ /* 0x000fe20007ffe0ff */
[----:B------:R-:W-:Y:S01]  /*73d0*/  UIADD3 UR14, UR8, 0x28400, URZ ;  /* 0x00028400080e7890 */ /* 0x000fe2000fffe03f */
[----:B------:R-:W-:Y:S02]  /*73e0*/  SEL R8, RZ, 0x1, P1 ;  /* 0x00000001ff087807 */ /* 0x000fe40000800000 */
[----:B------:R-:W-:Y:S01]  /*73f0*/  UMOV UR8, UR13 ;  /* 0x0000000d00087c82 */ /* 0x000fe20008000000 */
[----:B------:R-:W-:Y:S02]  /*7400*/  SEL R7, R7, RZ, P1 ;  /* 0x000000ff07077207 */ /* 0x000fe40000800000 */
[----:B------:R-:W-:Y:S01]  /*7410*/  LOP3.LUT R5, R5, R8, RZ, 0x3c, !PT ;  /* 0x0000000805057212 */ /* 0x000fe200078e3cff */
[----:B------:R1:W-:Y:S02]  /*7420*/  UTMALDG.3D [UR8], [UR4], desc[UR6] ;  /* 0x00000608040075b4 */ /* 0x0003e40008011000 */
[----:B-1----:R-:W-:Y:S01]  /*7430*/  UMOV UR8, UR14 ;  /* 0x0000000e00087c82 */ /* 0x002fe20008000000 */
[----:B------:R-:W-:-:S02]  /*7440*/  UMOV UR11, UR18 ;  /* 0x00000012000b7c82 */ /* 0x000fc40008000000 */
[----:B------:R1:W-:Y:S02]  /*7450*/  UTMALDG.3D [UR8], [UR22], desc[UR6] ;  /* 0x00000608160075b4 */ /* 0x0003e40008011000 */
[----:B-1----:R-:W-:Y:S05]  /*7460*/  @P3 BRA `(.L_x_153) ;  /* 0xfffffffc00483947 */ /* 0x002fea000383ffff */
.L_x_149:
[----:B------:R-:W-:Y:S05]  /*7470*/  BSYNC B1 ;  /* 0x0000000000017941 */ /* 0x000fea0003800000 */
.L_x_148:
[----:B------:R-:W-:Y:S01]  /*7480*/  LOP3.LUT P3, RZ, R10, 0xff, RZ, 0xc0, !PT ;  /* 0x000000ff0aff7812 */ /* 0x000fe2000786c0ff */
[----:B------:R-:W-:Y:S01]  /*7490*/  IMAD.IADD R0, R11, 0x1, R0 ;  /* 0x000000010b007824 */ /* 0x000fe200078e0200 */
[----:B------:R-:W-:Y:S01]  /*74a0*/  IADD3 R16, P4, R16, UR40, RZ ;  /* 0x0000002810107c10 */ /* 0x000fe2000ff9e0ff */
[----:B------:R-:W-:Y:S01]  /*74b0*/  ULDC.64 UR4, c[0x0][0x8f8] ;  /* 0x00023e0000047ab9 */ /* 0x000fe20000000a00 */
[----:B------:R-:W-:Y:S01]  /*74c0*/  BSSY B1, `(.L_x_154) ;  /* 0x000006d000017945 */ /* 0x000fe20003800000 */
[----:B------:R-:W-:Y:S01]  /*74d0*/  IMAD.MOV.U32 R13, RZ, RZ, -0x1 ;  /* 0xffffffffff0d7424 */ /* 0x000fe200078e00ff */
[----:B------:R-:W-:Y:S01]  /*74e0*/  SHF.R.U32.HI R4, RZ, 0x2, R0 ;  /* 0x00000002ff047819 */ /* 0x000fe20000011600 */
[----:B------:R-:W-:Y:S01]  /*74f0*/  IMAD.MOV.U32 R7, RZ, RZ, -0x1 ;  /* 0xffffffffff077424 */ /* 0x000fe200078e00ff */
[----:B------:R-:W-:Y:S02]  /*7500*/  ISETP.GT.U32.AND P1, PT, R0, 0x3, PT ;  /* 0x000000030000780c */ /* 0x000fe40003f24070 */
[----:B------:R-:W-:-:S02]  /*7510*/  LOP3.LUT R4, R4, 0x1, RZ, 0xc0, !PT ;  /* 0x0000000104047812 */ /* 0x000fc400078ec0ff */
[----:B------:R-:W-:Y:S01]  /*7520*/  ISETP.LT.U32.AND P1, PT, R11, 0x4, P1 ;  /* 0x000000040b00780c */ /* 0x000fe20000f21070 */
[----:B------:R-:W1:Y:S01]  /*7530*/  @P3 S2R R6, SR_CgaCtaId ;  /* 0x0000000000063919 */ /* 0x000e620000008800 */
[----:B------:R-:W-:Y:S02]  /*7540*/  @P3 MOV R5, 0x400 ;  /* 0x0000040000053802 */ /* 0x000fe40000000f00 */
[----:B------:R-:W-:Y:S02]  /*7550*/  IADD3.X R17, R17, UR38, RZ, P4, !PT ;  /* 0x0000002611117c10 */ /* 0x000fe4000a7fe4ff */
[----:B------:R-:W-:Y:S02]  /*7560*/  ISETP.GE.U32.AND P4, PT, R16, UR4, PT ;  /* 0x0000000410007c0c */ /* 0x000fe4000bf86070 */
[----:B------:R-:W-:Y:S02]  /*7570*/  LOP3.LUT R0, R0, 0x3, RZ, 0xc0, !PT ;  /* 0x0000000300007812 */ /* 0x000fe400078ec0ff */
[----:B------:R-:W-:-:S02]  /*7580*/  PRMT R10, RZ, 0x7610, R10 ;  /* 0x00007610ff0a7816 */ /* 0x000fc4000000000a */
[----:B-1----:R-:W-:Y:S01]  /*7590*/  @P3 LEA R5, R6, R5, 0x18 ;  /* 0x0000000506053211 */ /* 0x002fe200078ec0ff */
[----:B------:R-:W-:-:S03]  /*75a0*/  IMAD.MOV.U32 R6, RZ, RZ, -0x1 ;  /* 0xffffffffff067424 */ /* 0x000fc600078e00ff */
[----:B------:R1:W-:Y:S01]  /*75b0*/  @P3 SYNCS.ARRIVE.TRANS64.A1T0 RZ, [R5+URZ+0x88], RZ ;  /* 0x000088ff05ff39a7 */ /* 0x0003e2000810003f */
[----:B------:R-:W-:Y:S02]  /*75c0*/  ISETP.NE.U32.AND P3, PT, R4, 0x1, PT ;  /* 0x000000010400780c */ /* 0x000fe40003f65070 */
[----:B------:R-:W-:Y:S02]  /*75d0*/  SEL R4, RZ, 0x1, !P1 ;  /* 0x00000001ff047807 */ /* 0x000fe40004800000 */
[----:B------:R-:W-:Y:S02]  /*75e0*/  ISETP.GE.U32.AND.EX P1, PT, R17, UR5, PT, P4 ;  /* 0x0000000511007c0c */ /* 0x000fe4000bf26140 */
[----:B------:R-:W-:-:S04]  /*75f0*/  ISETP.GT.U32.AND P3, PT, R11, 0x3, !P3 ;  /* 0x000000030b00780c */ /* 0x000fc80005f64070 */
[----:B-1----:R-:W-:-:S04]  /*7600*/  SEL R5, RZ, 0x1, !P3 ;  /* 0x00000001ff057807 */ /* 0x002fc80005800000 */
[--C-:B------:R-:W-:Y:S02]  /*7610*/  LOP3.LUT R3, R5, R3, R4.reuse, 0x96, !PT ;  /* 0x0000000305037212 */ /* 0x100fe400078e9604 */
[----:B------:R-:W-:Y:S01]  /*7620*/  PRMT R4, RZ, 0x7610, R4 ;  /* 0x00007610ff047816 */ /* 0x000fe20000000004 */
[----:B------:R-:W-:Y:S06]  /*7630*/  @P1 BRA `(.L_x_155) ;  /* 0x0000000400541947 */ /* 0x000fec0003800000 */
[----:B------:R-:W-:Y:S01]  /*7640*/  ULDC.64 UR4, c[0x0][0x8d0] ;  /* 0x0002340000047ab9 */ /* 0x000fe20000000a00 */
[----:B------:R-:W1:Y:S01]  /*7650*/  S2R R14, SR_CTAID.X ;  /* 0x00000000000e7919 */ /* 0x000e620000002500 */
[----:B------:R-:W-:Y:S01]  /*7660*/  ISETP.NE.U32.AND P1, PT, RZ, UR4, PT ;  /* 0x00000004ff007c0c */ /* 0x000fe2000bf25070 */
[----:B------:R-:W-:Y:S01]  /*7670*/  ULDC UR7, c[0x0][0x8d8] ;  /* 0x0002360000077ab9 */ /* 0x000fe20000000800 */
[----:B------:R-:W-:Y:S01]  /*7680*/  IMAD.MOV.U32 R4, RZ, RZ, R16 ;  /* 0x000000ffff047224 */ /* 0x000fe200078e0010 */
[----:B------:R-:W2:Y:S01]  /*7690*/  S2R R13, SR_CTAID.Y ;  /* 0x00000000000d7919 */ /* 0x000ea20000002600 */
[----:B------:R-:W-:Y:S01]  /*76a0*/  ISETP.NE.AND.EX P1, PT, RZ, UR5, PT, P1 ;  /* 0x00000005ff007c0c */ /* 0x000fe2000bf25310 */
[----:B------:R-:W-:-:S12]  /*76b0*/  IMAD.MOV.U32 R5, RZ, RZ, R17 ;  /* 0x000000ffff057224 */ /* 0x000fd800078e0011 */
[----:B------:R-:W-:Y:S05]  /*76c0*/  @!P1 BRA `(.L_x_156) ;  /* 0x0000000000289947 */ /* 0x000fea0003800000 */
[----:B------:R-:W-:Y:S02]  /*76d0*/  ULDC UR6, c[0x0][0x8dc] ;  /* 0x0002370000067ab9 */ /* 0x000fe40000000800 */
[----:B------:R-:W-:-:S05]  /*76e0*/  IADD3 R9, P1, R16, UR6, RZ ;  /* 0x0000000610097c10 */ /* 0x000fca000ff3e0ff */
[----:B------:R-:W-:-:S04]  /*76f0*/  IMAD.X R15, RZ, RZ, R17, P1 ;  /* 0x000000ffff0f7224 */ /* 0x000fc800008e0611 */
[----:B------:R-:W-:-:S04]  /*7700*/  IMAD.WIDE.U32 R6, R15, UR4, RZ ;  /* 0x000000040f067c25 */ /* 0x000fc8000f8e00ff */
[----:B------:R-:W-:-:S04]  /*7710*/  IMAD.WIDE.U32 R6, P1, R9, UR5, R6 ;  /* 0x0000000509067c25 */ /* 0x000fc8000f820006 */
[----:B------:R-:W-:Y:S01]  /*7720*/  IMAD.WIDE.U32 R8, R9, UR4, RZ ;  /* 0x0000000409087c25 */ /* 0x000fe2000f8e00ff */
[----:B------:R-:W-:-:S03]  /*7730*/  IADD3.X R5, RZ, RZ, RZ, P1, !PT ;  /* 0x000000ffff057210 */ /* 0x000fc60000ffe4ff */
[----:B------:R-:W-:Y:S01]  /*7740*/  IMAD.MOV.U32 R4, RZ, RZ, R7 ;  /* 0x000000ffff047224 */ /* 0x000fe200078e0007 */
[----:B------:R-:W-:-:S05]  /*7750*/  IADD3 RZ, P1, R9, R6, RZ ;  /* 0x0000000609ff7210 */ /* 0x000fca0007f3e0ff */
[----:B------:R-:W-:-:S08]  /*7760*/  IMAD.WIDE.U32.X R4, R15, UR5, R4, P1 ;  /* 0x000000050f047c25 */ /* 0x000fd000088e0404 */
.L_x_156:
[--C-:B------:R-:W-:Y:S01]  /*7770*/  SHF.R.U64 R8, R4, UR7, R5.reuse ;  /* 0x0000000704087c19 */ /* 0x100fe20008001205 */
[----:B------:R-:W-:Y:S01]  /*7780*/  ULDC.64 UR4, c[0x0][0x8c8] ;  /* 0x0002320000047ab9 */ /* 0x000fe20000000a00 */
[----:B------:R-:W-:Y:S01]  /*7790*/  SHF.R.U32.HI R4, RZ, UR7, R5 ;  /* 0x00000007ff047c19 */ /* 0x000fe20008011605 */
[----:B------:R-:W3:Y:S01]  /*77a0*/  LDC R25, c[0x0][0x144] ;  /* 0x00005100ff197b82 */ /* 0x000ee20000000800 */
[----:B------:R-:W-:Y:S01]  /*77b0*/  IADD3 R7, P1, RZ, -R8, RZ ;  /* 0x80000008ff077210 */ /* 0x000fe20007f3e0ff */
[----:B------:R-:W-:Y:S01]  /*77c0*/  ULDC.64 UR8, c[0x0][0x8e8] ;  /* 0x00023a0000087ab9 */ /* 0x000fe20000000a00 */
[----:B-1----:R-:W-:Y:S01]  /*77d0*/  I2FP.F32.U32 R9, R14 ;  /* 0x0000000e00097245 */ /* 0x002fe20000201000 */
[----:B------:R-:W-:Y:S02]  /*77e0*/  ULDC UR6, c[0x0][0x8b0] ;  /* 0x00022c0000067ab9 */ /* 0x000fe40000000800 */
[----:B------:R-:W-:Y:S01]  /*77f0*/  IMAD.X R4, RZ, RZ, ~R4, P1 ;  /* 0x000000ffff047224 */ /* 0x000fe200008e0e04 */
[----:B------:R-:W-:Y:S01]  /*7800*/  ISETP.NE.U32.AND P1, PT, RZ, UR8, PT ;  /* 0x00000008ff007c0c */ /* 0x000fe2000bf25070 */
[----:B------:R-:W1:Y:S02]  /*7810*/  LDC R20, c[0x0][0x148] ;  /* 0x00005200ff147b82 */ /* 0x000e640000000800 */
[----:B------:R-:W-:Y:S01]  /*7820*/  IMAD R6, R4, UR4, RZ ;  /* 0x0000000404067c24 */ /* 0x000fe2000f8e02ff */
[----:B------:R-:W-:Y:S01]  /*7830*/  ISETP.NE.AND.EX P1, PT, RZ, UR9, PT, P1 ;  /* 0x00000009ff007c0c */ /* 0x000fe2000bf25310 */
[----:B------:R-:W-:Y:S01]  /*7840*/  IMAD.WIDE.U32 R4, R7, UR4, R16 ;  /* 0x0000000407047c25 */ /* 0x000fe2000f8e0010 */
[----:B------:R-:W-:-:S03]  /*7850*/  ULDC UR4, c[0x0][0x150] ;  /* 0x0000540000047ab9 */ /* 0x000fc60000000800 */
[----:B------:R-:W-:Y:S02]  /*7860*/  IMAD R7, R7, UR5, R6 ;  /* 0x0000000507077c24 */ /* 0x000fe4000f8e0206 */
[----:B------:R-:W-:Y:S01]  /*7870*/  FMUL R6, R9, UR4 ;  /* 0x0000000409067c20 */ /* 0x000fe20008400000 */
[----:B------:R-:W-:Y:S01]  /*7880*/  ULDC UR4, c[0x0][0x8c0] ;  /* 0x0002300000047ab9 */ /* 0x000fe20000000800 */
[----:B------:R-:W-:Y:S01]  /*7890*/  ULDC UR5, c[0x0][0x154] ;  /* 0x0000550000057ab9 */ /* 0x000fe20000000800 */
[----:B------:R-:W-:-:S03]  /*78a0*/  IMAD.IADD R5, R5, 0x1, R7 ;  /* 0x0000000105057824 */ /* 0x000fc600078e0207 */
[----:B------:R-:W4:Y:S02]  /*78b0*/  F2I.U32.TRUNC.NTZ R6, R6 ;  /* 0x0000000600067305 */ /* 0x000f24000020f000 */
[----:B------:R-:W-:Y:S02]  /*78c0*/  SHF.R.U64 R9, R4, UR4, R5 ;  /* 0x0000000404097c19 */ /* 0x000fe40008001205 */
[----:B--2---:R-:W-:-:S05]  /*78d0*/  I2FP.F32.U32 R4, R13 ;  /* 0x0000000d00047245 */ /* 0x004fca0000201000 */
[----:B------:R-:W-:Y:S01]  /*78e0*/  FMUL R21, R4, UR5 ;  /* 0x0000000504157c20 */ /* 0x000fe20008400000 */
[----:B------:R-:W-:Y:S01]  /*78f0*/  SHF.R.U32.HI R4, RZ, UR4, R5 ;  /* 0x00000004ff047c19 */ /* 0x000fe20008011605 */
[----:B------:R-:W-:-:S03]  /*7900*/  ULDC UR4, c[0x0][0x900] ;  /* 0x0002400000047ab9 */ /* 0x000fc60000000800 */
[--C-:B------:R-:W-:Y:S01]  /*7910*/  SHF.R.U64 R19, R9, UR6, R4.reuse ;  /* 0x0000000609137c19 */ /* 0x100fe20008001204 */
[----:B------:R-:W2:Y:S01]  /*7920*/  F2I.U32.TRUNC.NTZ R21, R21 ;  /* 0x0000001500157305 */ /* 0x000ea2000020f000 */
[----:B------:R-:W-:Y:S01]  /*7930*/  SHF.R.U32.HI R4, RZ, UR6, R4 ;  /* 0x00000006ff047c19 */ /* 0x000fe20008011604 */
[----:B----4-:R-:W-:-:S03]  /*7940*/  IMAD.MOV R6, RZ, RZ, -R6 ;  /* 0x000000ffff067224 */ /* 0x010fc600078e0a06 */
[----:B------:R-:W-:Y:S01]  /*7950*/  SHF.R.U64 R15, R19, UR4, R4 ;  /* 0x00000004130f7c19 */ /* 0x000fe20008001204 */
[----:B---3--:R-:W-:Y:S01]  /*7960*/  IMAD R14, R25, R6, R14 ;  /* 0x00000006190e7224 */ /* 0x008fe200078e020e */
[----:B------:R-:W-:-:S03]  /*7970*/  SHF.R.U32.HI R23, RZ, UR4, R4 ;  /* 0x00000004ff177c19 */ /* 0x000fc60008011604 */
[----:B------:R-:W-:Y:S02]  /*7980*/  IMAD.MOV.U32 R4, RZ, RZ, R15 ;  /* 0x000000ffff047224 */ /* 0x000fe400078e000f */
[----:B------:R-:W-:Y:S01]  /*7990*/  IMAD.MOV.U32 R5, RZ, RZ, R23 ;  /* 0x000000ffff057224 */ /* 0x000fe200078e0017 */
[----:B--2---:R-:W-:Y:S06]  /*79a0*/  @!P1 BRA `(.L_x_157) ;  /* 0x0000000000289947 */ /* 0x004fec0003800000 */
[----:B------:R-:W-:Y:S02]  /*79b0*/  ULDC UR4, c[0x0][0x8f4] ;  /* 0x00023d0000047ab9 */ /* 0x000fe40000000800 */
[----:B------:R-:W-:-:S05]  /*79c0*/  IADD3 R5, P1, R15, UR4, RZ ;  /* 0x000000040f057c10 */ /* 0x000fca000ff3e0ff */
[----:B------:R-:W-:-:S04]  /*79d0*/  IMAD.X R23, RZ, RZ, R23, P1 ;  /* 0x000000ffff177224 */ /* 0x000fc800008e0617 */
[----:B------:R-:W-:-:S04]  /*79e0*/  IMAD.WIDE.U32 R6, R23, UR8, RZ ;  /* 0x0000000817067c25 */ /* 0x000fc8000f8e00ff */
[----:B------:R-:W-:-:S04]  /*79f0*/  IMAD.WIDE.U32 R6, P1, R5, UR9, R6 ;  /* 0x0000000905067c25 */ /* 0x000fc8000f820006 */
[----:B------:R-:W-:-:S04]  /*7a00*/  IMAD.WIDE.U32 R4, R5, UR8, RZ ;  /* 0x0000000805047c25 */ /* 0x000fc8000f8e00ff */
[----:B------:R-:W-:Y:S01]  /*7a10*/  IMAD.MOV.U32 R4, RZ, RZ, R7 ;  /* 0x000000ffff047224 */ /* 0x000fe200078e0007 */
[----:B------:R-:W-:Y:S02]  /*7a20*/  IADD3 RZ, P3, R5, R6, RZ ;  /* 0x0000000605ff7210 */ /* 0x000fe40007f7e0ff */
[----:B------:R-:W-:-:S03]  /*7a30*/  IADD3.X R5, RZ, RZ, RZ, P1, !PT ;  /* 0x000000ffff057210 */ /* 0x000fc60000ffe4ff */
[----:B------:R-:W-:-:S08]  /*7a40*/  IMAD.WIDE.U32.X R4, R23, UR9, R4, P3 ;  /* 0x0000000917047c25 */ /* 0x000fd000098e0404 */
.L_x_157:
[----:B------:R-:W-:Y:S01]  /*7a50*/  ISETP.NE.AND P1, PT, R2, 0x1, PT ;  /* 0x000000010200780c */ /* 0x000fe20003f25270 */
[----:B------:R-:W-:Y:S01]  /*7a60*/  ULDC UR4, c[0x0][0x8f0] ;  /* 0x00023c0000047ab9 */ /* 0x000fe20000000800 */
[----:B------:R-:W-:Y:S01]  /*7a70*/  LOP3.LUT R19, R19, UR16, RZ, 0xc0, !PT ;  /* 0x0000001013137c12 */ /* 0x000fe2000f8ec0ff */
[----:B------:R-:W-:Y:S01]  /*7a80*/  IMAD.MOV R21, RZ, RZ, -R21 ;  /* 0x000000ffff157224 */ /* 0x000fe200078e0a15 */
[----:B------:R-:W-:Y:S01]  /*7a90*/  SHF.R.U64 R4, R4, UR4, R5 ;  /* 0x0000000404047c19 */ /* 0x000fe20008001205 */
[----:B------:R-:W-:Y:S01]  /*7aa0*/  ULDC UR4, c[0x0][0x8e0] ;  /* 0x0002380000047ab9 */ /* 0x000fe20000000800 */
[----:B------:R-:W-:Y:S01]  /*7ab0*/  ULDC UR5, c[0x0][0x8b8] ;  /* 0x00022e0000057ab9 */ /* 0x000fe20000000800 */
[----:B------:R-:W-:Y:S02]  /*7ac0*/  IMAD.MOV.U32 R5, RZ, RZ, 0x1 ;  /* 0x00000001ff057424 */ /* 0x000fe400078e00ff */
[----:B------:R-:W-:Y:S02]  /*7ad0*/  IMAD.MOV R6, RZ, RZ, -R4 ;  /* 0x000000ffff067224 */ /* 0x000fe400078e0a04 */
[----:B------:R-:W-:Y:S01]  /*7ae0*/  IMAD R19, R4, UR17, R19 ;  /* 0x0000001104137c24 */ /* 0x000fe2000f8e0213 */
[----:B------:R-:W-:Y:S01]  /*7af0*/  LOP3.LUT R4, R9, UR15, RZ, 0xc0, !PT ;  /* 0x0000000f09047c12 */ /* 0x000fe2000f8ec0ff */
[----:B-1----:R-:W-:-:S02]  /*7b00*/  @P1 IMAD R14, R20, R21, R13 ;  /* 0x00000015140e1224 */ /* 0x002fc400078e020d */
[----:B------:R-:W-:Y:S01]  /*7b10*/  IMAD R15, R6, UR4, R15 ;  /* 0x00000004060f7c24 */ /* 0x000fe2000f8e020f */
[----:B------:R-:W-:Y:S01]  /*7b20*/  ULDC UR4, c[0x0][0x8a8] ;  /* 0x00022a0000047ab9 */ /* 0x000fe20000000800 */
[----:B------:R-:W-:Y:S02]  /*7b30*/  IMAD R14, R19, UR5, R14 ;  /* 0x00000005130e7c24 */ /* 0x000fe4000f8e020e */
[--C-:B------:R-:W-:Y:S01]  /*7b40*/  IMAD R15, R15, UR4, R4.reuse ;  /* 0x000000040f0f7c24 */ /* 0x100fe2000f8e0204 */
[----:B------:R-:W-:Y:S01]  /*7b50*/  PRMT R4, R5, 0x7610, R4 ;  /* 0x0000761005047816 */ /* 0x000fe20000000004 */
[----:B------:R-:W-:-:S03]  /*7b60*/  IMAD.MOV.U32 R6, RZ, RZ, R8 ;  /* 0x000000ffff067224 */ /* 0x000fc600078e0008 */
[----:B------:R-:W-:Y:S02]  /*7b70*/  SEL R7, R15, R14, !P1 ;  /* 0x0000000e0f077207 */ /* 0x000fe40004800000 */
[----:B------:R-:W-:-:S07]  /*7b80*/  SEL R13, R14, R15, !P1 ;  /* 0x0000000f0e0d7207 */ /* 0x000fce0004800000 */
.L_x_155:
[----:B------:R-:W-:Y:S05]  /*7b90*/  BSYNC B1 ;  /* 0x0000000000017941 */ /* 0x000fea0003800000 */
.L_x_154:
[----:B------:R-:W-:-:S13]  /*7ba0*/  LOP3.LUT P1, RZ, R4, 0xff, RZ, 0xc0, !PT ;  /* 0x000000ff04ff7812 */ /* 0x000fda000782c0ff */
[----:B------:R-:W-:Y:S05]  /*7bb0*/  @P1 BRA `(.L_x_158) ;  /* 0xfffffff400401947 */ /* 0x000fea000383ffff */
[----:B------:R-:W-:Y:S05]  /*7bc0*/  BSYNC B0 ;  /* 0x0000000000007941 */ /* 0x000fea0003800000 */
.L_x_146:
[----:B------:R-:W-:-:S03]  /*7bd0*/  UMOV UR4, 0xffffffff ;  /* 0xffffffff00047882 */ /* 0x000fc60000000000 */
[----:B------:R-:W-:Y:S05]  /*7be0*/  BRA.DIV UR4, `(.L_x_159) ;  /* 0x0000000a041c7947 */ /* 0x000fea000b800000 */
[----:B------:R-:W-:-:S13]  /*7bf0*/  ELECT P6, URZ, PT ;  /* 0x00000000003f782f */ /* 0x000fda00038c0000 */
.L_x_182:
[----:B------:R-:W-:Y:S05]  /*7c00*/  @!P6 BRA `(.L_x_9) ;  /* 0x0000000000a4e947 */ /* 0x000fea0003800000 */
[----:B------:R-:W-:-:S04]  /*7c10*/  LOP3.LUT R22, R22, 0x2, RZ, 0xfc, !PT ;  /* 0x0000000216167812 */ /* 0x000fc800078efcff */
[----:B------:R-:W-:-:S13]  /*7c20*/  ISETP.NE.AND P0, PT, R22, 0x3, PT ;  /* 0x000000031600780c */ /* 0x000fda0003f05270 */
[----:B------:R-:W-:Y:S05]  /*7c30*/  @!P0 BRA `(.L_x_160) ;  /* 0x0000000000048947 */ /* 0x000fea0003800000 */
[----:B------:R-:W-:Y:S01]  /*7c40*/  BPT.TRAP 0x1 ;  /* 0x000000040000795c */ /* 0x000fe20000300000 */
.L_x_160:
[----:B------:R-:W1:Y:S01]  /*7c50*/  S2R R5, SR_CgaCtaId ;  /* 0x0000000000057919 */ /* 0x000e620000008800 */
[----:B------:R-:W-:Y:S02]  /*7c60*/  MOV R2, 0x400 ;  /* 0x0000040000027802 */ /* 0x000fe40000000f00 */
[----:B------:R-:W-:Y:S02]  /*7c70*/  SHF.L.U32 R4, R3, 0x1f, RZ ;  /* 0x0000001f03047819 */ /* 0x000fe400000006ff */
[----:B-1----:R-:W-:-:S05]  /*7c80*/  LEA R5, R5, R2, 0x18 ;  /* 0x0000000205057211 */ /* 0x002fca00078ec0ff */
[----:B------:R-:W-:-:S04]  /*7c90*/  VIADD R5, R5, 0x20 ;  /* 0x0000002005057836 */ /* 0x000fc80000000000 */
[C---:B------:R-:W-:Y:S01]  /*7ca0*/  IMAD R7, R0.reuse, 0x8, R5 ;  /* 0x0000000800077824 */ /* 0x040fe200078e0205 */
[----:B------:R-:W-:-:S03]  /*7cb0*/  IADD3 R0, R0, 0x1, RZ ;  /* 0x0000000100007810 */ /* 0x000fc60007ffe0ff */
[----:B------:R-:W1:Y:S01]  /*7cc0*/  SYNCS.PHASECHK.TRANS64.TRYWAIT P0, [R7+URZ], R4 ;  /* 0x00000004070075a7 */ /* 0x000e62000800017f */
[----:B------:R-:W-:-:S04]  /*7cd0*/  ISETP.NE.AND P1, PT, R0, 0x4, PT ;  /* 0x000000040000780c */ /* 0x000fc80003f25270 */
[----:B------:R-:W-:Y:S02]  /*7ce0*/  SEL R2, RZ, 0x1, P1 ;  /* 0x00000001ff027807 */ /* 0x000fe40000800000 */
[----:B------:R-:W-:Y:S02]  /*7cf0*/  SEL R0, R0, RZ, P1 ;  /* 0x000000ff00007207 */ /* 0x000fe40000800000 */
[----:B------:R-:W-:-:S03]  /*7d00*/  LOP3.LUT R9, R3, R2, RZ, 0x3c, !PT ;  /* 0x0000000203097212 */ /* 0x000fc600078e3cff */
[----:B------:R-:W-:Y:S01]  /*7d10*/  IMAD R6, R0, 0x8, R5 ;  /* 0x0000000800067824 */ /* 0x000fe200078e0205 */
[----:B------:R-:W-:Y:S01]  /*7d20*/  SHF.L.U32 R3, R9, 0x1f, RZ ;  /* 0x0000001f09037819 */ /* 0x000fe200000006ff */
[----:B-1----:R-:W-:Y:S06]  /*7d30*/  @!P0 BRA `(.L_x_161) ;  /* 0x0000000400e88947 */ /* 0x002fec0003800000 */
.L_x_183:
[----:B------:R-:W2:Y:S01]  /*7d40*/  SYNCS.PHASECHK.TRANS64.TRYWAIT P0, [R6+URZ], R3 ;  /* 0x00000003060075a7 */ /* 0x000ea2000800017f */
[----:B------:R-:W-:-:S05]  /*7d50*/  VIADD R0, R0, 0x1 ;  /* 0x0000000100007836 */ /* 0x000fca0000000000 */
[----:B------:R-:W-:-:S04]  /*7d60*/  ISETP.NE.AND P1, PT, R0, 0x4, PT ;  /* 0x000000040000780c */ /* 0x000fc80003f25270 */
[----:B------:R-:W-:Y:S02]  /*7d70*/  SEL R2, RZ, 0x1, P1 ;  /* 0x00000001ff027807 */ /* 0x000fe40000800000 */
[----:B------:R-:W-:Y:S02]  /*7d80*/  SEL R0, R0, RZ, P1 ;  /* 0x000000ff00007207 */ /* 0x000fe40000800000 */
[----:B------:R-:W-:-:S03]  /*7d90*/  LOP3.LUT R9, R9, R2, RZ, 0x3c, !PT ;  /* 0x0000000209097212 */ /* 0x000fc600078e3cff */
[----:B-1----:R-:W-:Y:S01]  /*7da0*/  IMAD R7, R0, 0x8, R5 ;  /* 0x0000000800077824 */ /* 0x002fe200078e0205 */
[----:B------:R-:W-:Y:S01]  /*7db0*/  SHF.L.U32 R4, R9, 0x1f, RZ ;  /* 0x0000001f09047819 */ /* 0x000fe200000006ff */
[----:B--2---:R-:W-:Y:S06]  /*7dc0*/  @!P0 BRA `(.L_x_162) ;  /* 0x0000000400d88947 */ /* 0x004fec0003800000 */
.L_x_184:
[----:B------:R-:W2:Y:S01]  /*7dd0*/  SYNCS.PHASECHK.TRANS64.TRYWAIT P0, [R7+URZ], R4 ;  /* 0x00000004070075a7 */ /* 0x000ea2000800017f */
[----:B------:R-:W-:-:S05]  /*7de0*/  VIADD R0, R0, 0x1 ;  /* 0x0000000100007836 */ /* 0x000fca0000000000 */
[----:B------:R-:W-:-:S04]  /*7df0*/  ISETP.NE.AND P1, PT, R0, 0x4, PT ;  /* 0x000000040000780c */ /* 0x000fc80003f25270 */
[----:B------:R-:W-:Y:S02]  /*7e00*/  SEL R2, RZ, 0x1, P1 ;  /* 0x00000001ff027807 */ /* 0x000fe40000800000 */
[----:B------:R-:W-:Y:S02]  /*7e10*/  SEL R0, R0, RZ, P1 ;  /* 0x000000ff00007207 */ /* 0x000fe40000800000 */
[----:B------:R-:W-:Y:S01]  /*7e20*/  LOP3.LUT R2, R9, R2, RZ, 0x3c, !PT ;  /* 0x0000000209027212 */ /* 0x000fe200078e3cff */
[----:B--2---:R-:W-:Y:S06]  /*7e30*/  @!P0 BRA `(.L_x_163) ;  /* 0x0000000400d08947 */ /* 0x004fec0003800000 */
.L_x_185:
[----:B------:R-:W-:Y:S01]  /*7e40*/  IMAD R5, R0, 0x8, R5 ;  /* 0x0000000800057824 */ /* 0x000fe200078e0205 */
[----:B------:R-:W-:-:S07]  /*7e50*/  SHF.L.U32 R0, R2, 0x1f, RZ ;  /* 0x0000001f02007819 */ /* 0x000fce00000006ff */
.L_x_164:
[----:B---3--:R3:W4:Y:S02]  /*7e60*/  SYNCS.PHASECHK.TRANS64.TRYWAIT P0, [R5+URZ], R0 ;  /* 0x00000000050075a7 */ /* 0x008724000800017f */
[----:B----4-:R-:W-:Y:S05]  /*7e70*/  @!P0 NANOSLEEP.SYNCS 0x989680 ;  /* 0x009896800000895d */ /* 0x010fea0003900000 */
[----:B------:R-:W4:Y:S02]  /*7e80*/  @!P0 SYNCS.PHASECHK.TRANS64 P0, [R5+URZ], R0 ;  /* 0x00000000050085a7 */ /* 0x000f24000800007f */
[----:B----4-:R-:W-:Y:S05]  /*7e90*/  @!P0 BRA `(.L_x_164) ;  /* 0xfffffffc00f08947 */ /* 0x010fea000383ffff */
.L_x_9:
[----:B------:R-:W-:Y:S05]  /*7ea0*/  BSYNC B6 ;  /* 0x0000000000067941 */ /* 0x000fea0003800000 */
.L_x_7:
[----:B------:R-:W-:Y:S05]  /*7eb0*/  EXIT ;  /* 0x000000000000794d */ /* 0x000fea0003800000 */
.L_x_22:
[----:B----4-:R4:W1:Y:S02]  /*7ec0*/  SYNCS.PHASECHK.TRANS64.TRYWAIT P1, [R3+URZ], R0 ;  /* 0x00000000030075a7 */ /* 0x010864000802017f */
[----:B-1----:R-:W-:Y:S05]  /*7ed0*/  @!P1 NANOSLEEP.SYNCS 0x989680 ;  /* 0x009896800000995d */ /* 0x002fea0003900000 */
[----:B------:R-:W1:Y:S02]  /*7ee0*/  @!P1 SYNCS.PHASECHK.TRANS64 P1, [R3+URZ], R0 ;  /* 0x00000000030095a7 */ /* 0x000e64000802007f */
[----:B-1----:R-:W-:Y:S05]  /*7ef0*/  @!P1 BRA `(.L_x_22) ;  /* 0xfffffffc00f09947 */ /* 0x002fea000383ffff */
[----:B------:R-:W-:Y:S05]  /*7f00*/  BRA `(.L_x_21) ;  /* 0xffffff9800107947 */ /* 0x000fea000383ffff */
.L_x_27:
[----:B---3--:R-:W-:-:S04]  /*7f10*/  IMAD.U32 R4, RZ, RZ, UR4 ;  /* 0x00000004ff047e24 */ /* 0x008fc8000f8e00ff */
[----:B------:R3:W4:Y:S03]  /*7f20*/  SYNCS.PHASECHK.TRANS64.TRYWAIT P1, [R4+URZ], R3 ;  /* 0x00000003040075a7 */ /* 0x000726000802017f */
[----:B----4-:R-:W-:Y:S05]  /*7f30*/  @!P1 NANOSLEEP.SYNCS 0x989680 ;  /* 0x009896800000995d */ /* 0x010fea0003900000 */
[----:B------:R-:W4:Y:S02]  /*7f40*/  @!P1 SYNCS.PHASECHK.TRANS64 P1, [R4+URZ], R3 ;  /* 0x00000003040095a7 */ /* 0x000f24000802007f */
[----:B----4-:R-:W-:Y:S05]  /*7f50*/  @!P1 BRA `(.L_x_27) ;  /* 0xfffffffc00ec9947 */ /* 0x010fea000383ffff */
[----:B------:R-:W-:Y:S05]  /*7f60*/  BRA `(.L_x_26) ;  /* 0xffffff9c00447947 */ /* 0x000fea000383ffff */
.L_x_51:
[----:B--2---:R-:W-:-:S04]  /*7f70*/  IMAD.U32 R5, RZ, RZ, UR53 ;  /* 0x00000035ff057e24 */ /* 0x004fc8000f8e00ff */
[----:B------:R2:W3:Y:S03]  /*7f80*/  SYNCS.PHASECHK.TRANS64.TRYWAIT P2, [R5+URZ+0x40], R4 ;  /* 0x00004004050075a7 */ /* 0x0004e6000804017f */
[----:B---3--:R-:W-:Y:S05]  /*7f90*/  @!P2 NANOSLEEP.SYNCS 0x989680 ;  /* 0x009896800000a95d */ /* 0x008fea0003900000 */
[----:B------:R-:W3:Y:S02]  /*7fa0*/  @!P2 SYNCS.PHASECHK.TRANS64 P2, [R5+URZ+0x40], R4 ;  /* 0x000040040500a5a7 */ /* 0x000ee4000804007f */
[----:B---3--:R-:W-:Y:S05]  /*7fb0*/  @!P2 BRA `(.L_x_51) ;  /* 0xfffffffc00eca947 */ /* 0x008fea000383ffff */
[----:B------:R-:W-:Y:S05]  /*7fc0*/  BRA `(.L_x_165) ;  /* 0xffffffac00a87947 */ /* 0x000fea000383ffff */
.L_x_62:
[----:B--2---:R2:W3:Y:S02]  /*7fd0*/  SYNCS.PHASECHK.TRANS64.TRYWAIT P4, [R14+URZ+0x40], R15 ;  /* 0x0000400f0e0075a7 */ /* 0x0044e4000808017f */
[----:B---3--:R-:W-:Y:S05]  /*7fe0*/  @!P4 NANOSLEEP.SYNCS 0x989680 ;  /* 0x009896800000c95d */ /* 0x008fea0003900000 */
[----:B------:R-:W3:Y:S02]  /*7ff0*/  @!P4 SYNCS.PHASECHK.TRANS64 P4, [R14+URZ+0x40], R15 ;  /* 0x0000400f0e00c5a7 */ /* 0x000ee4000808007f */
[----:B---3--:R-:W-:Y:S05]  /*8000*/  @!P4 BRA `(.L_x_62) ;  /* 0xfffffffc00f0c947 */ /* 0x008fea000383ffff */
[----:B------:R-:W-:Y:S05]  /*8010*/  BRA `(.L_x_166) ;  /* 0xffffffb400f07947 */ /* 0x000fea000383ffff */
.L_x_72:
[----:B-1----:R1:W2:Y:S02]  /*8020*/  SYNCS.PHASECHK.TRANS64.TRYWAIT P4, [R14+URZ+0x40], R15 ;  /* 0x0000400f0e0075a7 */ /* 0x0022a4000808017f */
[----:B--2---:R-:W-:Y:S05]  /*8030*/  @!P4 NANOSLEEP.SYNCS 0x989680 ;  /* 0x009896800000c95d */ /* 0x004fea0003900000 */
[----:B------:R-:W2:Y:S02]  /*8040*/  @!P4 SYNCS.PHASECHK.TRANS64 P4, [R14+URZ+0x40], R15 ;  /* 0x0000400f0e00c5a7 */ /* 0x000ea4000808007f */
[----:B--2---:R-:W-:Y:S05]  /*8050*/  @!P4 BRA `(.L_x_72) ;  /* 0xfffffffc00f0c947 */ /* 0x004fea000383ffff */
[----:B------:R-:W-:Y:S05]  /*8060*/  BRA `(.L_x_167) ;  /* 0xffffffbc00ac7947 */ /* 0x000fea000383ffff */
.L_x_82:
[----:B-1----:R1:W2:Y:S02]  /*8070*/  SYNCS.PHASECHK.TRANS64.TRYWAIT P3, [R14+URZ+0x40], R13 ;  /* 0x0000400d0e0075a7 */ /* 0x0022a4000806017f */
[----:B--2---:R-:W-:Y:S05]  /*8080*/  @!P3 NANOSLEEP.SYNCS 0x989680 ;  /* 0x009896800000b95d */ /* 0x004fea0003900000 */
[----:B------:R-:W2:Y:S02]  /*8090*/  @!P3 SYNCS.PHASECHK.TRANS64 P3, [R14+URZ+0x40], R13 ;  /* 0x0000400d0e00b5a7 */ /* 0x000ea4000806007f */
[----:B--2---:R-:W-:Y:S05]  /*80a0*/  @!P3 BRA `(.L_x_82) ;  /* 0xfffffffc00f0b947 */ /* 0x004fea000383ffff */
[----:B------:R-:W-:Y:S05]  /*80b0*/  BRA `(.L_x_168) ;  /* 0xffffffc400707947 */ /* 0x000fea000383ffff */
.L_x_102:
[----:B-1----:R-:W-:-:S04]  /*80c0*/  MOV R3, UR4 ;  /* 0x0000000400037c02 */ /* 0x002fc80008000f00 */
[----:B------:R1:W2:Y:S03]  /*80d0*/  SYNCS.PHASECHK.TRANS64.TRYWAIT P0, [R3+URZ+0x88], R0 ;  /* 0x00008800030075a7 */ /* 0x0002a6000800017f */
[----:B--2---:R-:W-:Y:S05]  /*80e0*/  @!P0 NANOSLEEP.SYNCS 0x989680 ;  /* 0x009896800000895d */ /* 0x004fea0003900000 */
[----:B------:R-:W2:Y:S02]  /*80f0*/  @!P0 SYNCS.PHASECHK.TRANS64 P0, [R3+URZ+0x88], R0 ;  /* 0x00008800030085a7 */ /* 0x000ea4000800007f */
[----:B--2---:R-:W-:Y:S05]  /*8100*/  @!P0 BRA `(.L_x_102) ;  /* 0xfffffffc00ec8947 */ /* 0x004fea000383ffff */
[----:B------:R-:W-:Y:S05]  /*8110*/  BRA `(.L_x_101) ;  /* 0xffffffdc00047947 */ /* 0x000fea000383ffff */
.L_x_111:
[----:B-1----:R-:W-:-:S04]  /*8120*/  IMAD.U32 R5, RZ, RZ, UR4 ;  /* 0x00000004ff057e24 */ /* 0x002fc8000f8e00ff */
[----:B------:R1:W2:Y:S03]  /*8130*/  SYNCS.PHASECHK.TRANS64.TRYWAIT P1, [R5+URZ+0x60], R4 ;  /* 0x00006004050075a7 */ /* 0x0002a6000802017f */
[----:B--2---:R-:W-:Y:S05]  /*8140*/  @!P1 NANOSLEEP.SYNCS 0x989680 ;  /* 0x009896800000995d */ /* 0x004fea0003900000 */
[----:B------:R-:W2:Y:S02]  /*8150*/  @!P1 SYNCS.PHASECHK.TRANS64 P1, [R5+URZ+0x60], R4 ;  /* 0x00006004050095a7 */ /* 0x000ea4000802007f */
[----:B--2---:R-:W-:Y:S05]  /*8160*/  @!P1 BRA `(.L_x_111) ;  /* 0xfffffffc00ec9947 */ /* 0x004fea000383ffff */
[----:B------:R-:W-:Y:S05]  /*8170*/  BRA `(.L_x_169) ;  /* 0xffffffdc00ec7947 */ /* 0x000fea000383ffff */
.L_x_117:
[----:B-12---:R-:W-:-:S04]  /*8180*/  IMAD.U32 R5, RZ, RZ, UR4 ;  /* 0x00000004ff057e24 */ /* 0x006fc8000f8e00ff */
[----:B------:R1:W2:Y:S03]  /*8190*/  SYNCS.PHASECHK.TRANS64.TRYWAIT P1, [R5+URZ+0x68], R4 ;  /* 0x00006804050075a7 */ /* 0x0002a6000802017f */
[----:B--2---:R-:W-:Y:S05]  /*81a0*/  @!P1 NANOSLEEP.SYNCS 0x989680 ;  /* 0x009896800000995d */ /* 0x004fea0003900000 */
[----:B------:R-:W2:Y:S02]  /*81b0*/  @!P1 SYNCS.PHASECHK.TRANS64 P1, [R5+URZ+0x68], R4 ;  /* 0x00006804050095a7 */ /* 0x000ea4000802007f */
[----:B--2---:R-:W-:Y:S05]  /*81c0*/  @!P1 BRA `(.L_x_117) ;  /* 0xfffffffc00ec9947 */ /* 0x004fea000383ffff */
[----:B------:R-:W-:Y:S05]  /*81d0*/  BRA `(.L_x_170) ;  /* 0xffffffe000347947 */ /* 0x000fea000383ffff */
.L_x_123:
[----:B-123--:R-:W-:-:S04]  /*81e0*/  IMAD.U32 R5, RZ, RZ, UR4 ;  /* 0x00000004ff057e24 */ /* 0x00efc8000f8e00ff */
[----:B------:R1:W2:Y:S03]  /*81f0*/  SYNCS.PHASECHK.TRANS64.TRYWAIT P1, [R5+URZ+0x70], R4 ;  /* 0x00007004050075a7 */ /* 0x0002a6000802017f */
[----:B--2---:R-:W-:Y:S05]  /*8200*/  @!P1 NANOSLEEP.SYNCS 0x989680 ;  /* 0x009896800000995d */ /* 0x004fea0003900000 */
[----:B------:R-:W2:Y:S02]  /*8210*/  @!P1 SYNCS.PHASECHK.TRANS64 P1, [R5+URZ+0x70], R4 ;  /* 0x00007004050095a7 */ /* 0x000ea4000802007f */
[----:B--2---:R-:W-:Y:S05]  /*8220*/  @!P1 BRA `(.L_x_123) ;  /* 0xfffffffc00ec9947 */ /* 0x004fea000383ffff */
[----:B------:R-:W-:Y:S05]  /*8230*/  BRA `(.L_x_171) ;  /* 0xffffffe000887947 */ /* 0x000fea000383ffff */
.L_x_129:
[----:B-1234-:R-:W-:-:S04]  /*8240*/  IMAD.U32 R5, RZ, RZ, UR4 ;  /* 0x00000004ff057e24 */ /* 0x01efc8000f8e00ff */
[----:B------:R1:W2:Y:S03]  /*8250*/  SYNCS.PHASECHK.TRANS64.TRYWAIT P1, [R5+URZ+0x78], R4 ;  /* 0x00007804050075a7 */ /* 0x0002a6000802017f */
[----:B--2---:R-:W-:Y:S05]  /*8260*/  @!P1 NANOSLEEP.SYNCS 0x989680 ;  /* 0x009896800000995d */ /* 0x004fea0003900000 */
[----:B------:R-:W2:Y:S02]  /*8270*/  @!P1 SYNCS.PHASECHK.TRANS64 P1, [R5+URZ+0x78], R4 ;  /* 0x00007804050095a7 */ /* 0x000ea4000802007f */
[----:B--2---:R-:W-:Y:S05]  /*8280*/  @!P1 BRA `(.L_x_129) ;  /* 0xfffffffc00ec9947 */ /* 0x004fea000383ffff */
[----:B------:R-:W-:Y:S05]  /*8290*/  BRA `(.L_x_172) ;  /* 0xffffffe000d47947 */ /* 0x000fea000383ffff */
.L_x_139:
[----:B-1----:R1:W2:Y:S02]  /*82a0*/  SYNCS.PHASECHK.TRANS64.TRYWAIT P0, [R3+URZ+0x60], R2 ;  /* 0x00006002030075a7 */ /* 0x0022a4000800017f */
[----:B--2---:R-:W-:Y:S05]  /*82b0*/  @!P0 NANOSLEEP.SYNCS 0x989680 ;  /* 0x009896800000895d */ /* 0x004fea0003900000 */
[----:B------:R-:W2:Y:S02]  /*82c0*/  @!P0 SYNCS.PHASECHK.TRANS64 P0, [R3+URZ+0x60], R2 ;  /* 0x00006002030085a7 */ /* 0x000ea4000800007f */
[----:B--2---:R-:W-:Y:S05]  /*82d0*/  @!P0 BRA `(.L_x_139) ;  /* 0xfffffffc00f08947 */ /* 0x004fea000383ffff */
[----:B------:R-:W-:Y:S05]  /*82e0*/  BRA `(.L_x_173) ;  /* 0xffffffe800cc7947 */ /* 0x000fea000383ffff */
.L_x_141:
[----:B--2---:R2:W1:Y:S02]  /*82f0*/  SYNCS.PHASECHK.TRANS64.TRYWAIT P0, [R3+URZ+0x68], R2 ;  /* 0x00006802030075a7 */ /* 0x004464000800017f */
[----:B-1----:R-:W-:Y:S05]  /*8300*/  @!P0 NANOSLEEP.SYNCS 0x989680 ;  /* 0x009896800000895d */ /* 0x002fea0003900000 */
[----:B------:R-:W1:Y:S02]  /*8310*/  @!P0 SYNCS.PHASECHK.TRANS64 P0, [R3+URZ+0x68], R2 ;  /* 0x00006802030085a7 */ /* 0x000e64000800007f */
[----:B-1----:R-:W-:Y:S05]  /*8320*/  @!P0 BRA `(.L_x_141) ;  /* 0xfffffffc00f08947 */ /* 0x002fea000383ffff */
[----:B------:R-:W-:Y:S05]  /*8330*/  BRA `(.L_x_174) ;  /* 0xffffffe800c87947 */ /* 0x000fea000383ffff */
.L_x_143:
[----:B------:R1:W1:Y:S02]  /*8340*/  SYNCS.PHASECHK.TRANS64.TRYWAIT P0, [R3+URZ+0x70], R2 ;  /* 0x00007002030075a7 */ /* 0x000264000800017f */
[----:B-1----:R-:W-:Y:S05]  /*8350*/  @!P0 NANOSLEEP.SYNCS 0x989680 ;  /* 0x009896800000895d */ /* 0x002fea0003900000 */
[----:B------:R-:W1:Y:S02]  /*8360*/  @!P0 SYNCS.PHASECHK.TRANS64 P0, [R3+URZ+0x70], R2 ;  /* 0x00007002030085a7 */ /* 0x000e64000800007f */
[----:B-1----:R-:W-:Y:S05]  /*8370*/  @!P0 BRA `(.L_x_143) ;  /* 0xfffffffc00f08947 */ /* 0x002fea000383ffff */
[----:B------:R-:W-:Y:S05]  /*8380*/  BRA `(.L_x_175) ;  /* 0xffffffe800c47947 */ /* 0x000fea000383ffff */
.L_x_147:
[----:B------:R-:W-:Y:S01]  /*8390*/  BSSY B1, `(.L_x_176) ;  /* 0x0000006000017945 */ /* 0x000fe20003800000 */
[----:B------:R-:W-:-:S07]  /*83a0*/  IMAD.MOV.U32 R15, RZ, RZ, -0x1 ;  /* 0xffffffffff0f7424 */ /* 0x000fce00078e00ff */
[----:B------:R-:W-:Y:S05]  /*83b0*/  WARPSYNC.COLLECTIVE R15, `(.L_x_177) ;  /* 0x000000000f0c7348 */ /* 0x000fea0003c00000 */
[----:B------:R-:W-:Y:S02]  /*83c0*/  ELECT P6, UR62, PT ;  /* 0x00000000003e782f */ /* 0x000fe400038c0000 */
[----:B------:R-:W-:Y:S01]  /*83d0*/  MOV R14, UR62 ;  /* 0x0000003e000e7c02 */ /* 0x000fe20008000f00 */
[----:B------:R-:W-:Y:S10]  /*83e0*/  ENDCOLLECTIVE ;  /* 0x000000000000791b */ /* 0x000ff40003800000 */
.L_x_177:
[----:B------:R-:W-:Y:S05]  /*83f0*/  BSYNC B1 ;  /* 0x0000000000017941 */ /* 0x000fea0003800000 */
.L_x_176:
[----:B------:R-:W-:Y:S05]  /*8400*/  BRA `(.L_x_178) ;  /* 0xffffffec00387947 */ /* 0x000fea000383ffff */
.L_x_150:
[----:B--2---:R2:W3:Y:S02]  /*8410*/  SYNCS.PHASECHK.TRANS64.TRYWAIT P1, [R15+URZ+0x20], R8 ;  /* 0x000020080f0075a7 */ /* 0x0044e4000802017f */
[----:B---3--:R-:W-:Y:S05]  /*8420*/  @!P1 NANOSLEEP.SYNCS 0x989680 ;  /* 0x009896800000995d */ /* 0x008fea0003900000 */
[----:B------:R-:W3:Y:S02]  /*8430*/  @!P1 SYNCS.PHASECHK.TRANS64 P1, [R15+URZ+0x20], R8 ;  /* 0x000020080f0095a7 */ /* 0x000ee4000802007f */
[----:B---3--:R-:W-:Y:S05]  /*8440*/  @!P1 BRA `(.L_x_150) ;  /* 0xfffffffc00f09947 */ /* 0x008fea000383ffff */
[----:B------:R-:W-:Y:S05]  /*8450*/  BRA `(.L_x_179) ;  /* 0xffffffec006c7947 */ /* 0x000fea000383ffff */
.L_x_159:
[----:B------:R-:W-:Y:S01]  /*8460*/  BSSY B0, `(.L_x_180) ;  /* 0x0000006000007945 */ /* 0x000fe20003800000 */
[----:B------:R-:W-:-:S07]  /*8470*/  IMAD.MOV.U32 R15, RZ, RZ, -0x1 ;  /* 0xffffffffff0f7424 */ /* 0x000fce00078e00ff */
[----:B------:R-:W-:Y:S05]  /*8480*/  WARPSYNC.COLLECTIVE R15, `(.L_x_181) ;  /* 0x000000000f0c7348 */ /* 0x000fea0003c00000 */
[----:B------:R-:W-:Y:S02]  /*8490*/  ELECT P6, UR62, PT ;  /* 0x00000000003e782f */ /* 0x000fe400038c0000 */
[----:B------:R-:W-:Y:S01]  /*84a0*/  MOV R14, UR62 ;  /* 0x0000003e000e7c02 */ /* 0x000fe20008000f00 */
[----:B------:R-:W-:Y:S10]  /*84b0*/  ENDCOLLECTIVE ;  /* 0x000000000000791b */ /* 0x000ff40003800000 */
.L_x_181:
[----:B------:R-:W-:Y:S05]  /*84c0*/  BSYNC B0 ;  /* 0x0000000000007941 */ /* 0x000fea0003800000 */
.L_x_180:
[----:B------:R-:W-:Y:S05]  /*84d0*/  BRA `(.L_x_182) ;  /* 0xfffffff400c87947 */ /* 0x000fea000383ffff */
.L_x_161:
[----:B-1----:R1:W2:Y:S02]  /*84e0*/  SYNCS.PHASECHK.TRANS64.TRYWAIT P0, [R7+URZ], R4 ;  /* 0x00000004070075a7 */ /* 0x0022a4000800017f */
[----:B--2---:R-:W-:Y:S05]  /*84f0*/  @!P0 NANOSLEEP.SYNCS 0x989680 ;  /* 0x009896800000895d */ /* 0x004fea0003900000 */
[----:B------:R-:W2:Y:S02]  /*8500*/  @!P0 SYNCS.PHASECHK.TRANS64 P0, [R7+URZ], R4 ;  /* 0x00000004070085a7 */ /* 0x000ea4000800007f */
[----:B--2---:R-:W-:Y:S05]  /*8510*/  @!P0 BRA `(.L_x_161) ;  /* 0xfffffffc00f08947 */ /* 0x004fea000383ffff */
[----:B------:R-:W-:Y:S05]  /*8520*/  BRA `(.L_x_183) ;  /* 0xfffffff800047947 */ /* 0x000fea000383ffff */
.L_x_162:
[----:B-1----:R1:W2:Y:S02]  /*8530*/  SYNCS.PHASECHK.TRANS64.TRYWAIT P0, [R6+URZ], R3 ;  /* 0x00000003060075a7 */ /* 0x0022a4000800017f */
[----:B--2---:R-:W-:Y:S05]  /*8540*/  @!P0 NANOSLEEP.SYNCS 0x989680 ;  /* 0x009896800000895d */ /* 0x004fea0003900000 */
[----:B------:R-:W2:Y:S02]  /*8550*/  @!P0 SYNCS.PHASECHK.TRANS64 P0, [R6+URZ], R3 ;  /* 0x00000003060085a7 */ /* 0x000ea4000800007f */
[----:B--2---:R-:W-:Y:S05]  /*8560*/  @!P0 BRA `(.L_x_162) ;  /* 0xfffffffc00f08947 */ /* 0x004fea000383ffff */
[----:B------:R-:W-:Y:S05]  /*8570*/  BRA `(.L_x_184) ;  /* 0xfffffff800147947 */ /* 0x000fea000383ffff */
.L_x_163:
[----:B--2---:R2:W3:Y:S02]  /*8580*/  SYNCS.PHASECHK.TRANS64.TRYWAIT P0, [R7+URZ], R4 ;  /* 0x00000004070075a7 */ /* 0x0044e4000800017f */
[----:B---3--:R-:W-:Y:S05]  /*8590*/  @!P0 NANOSLEEP.SYNCS 0x989680 ;  /* 0x009896800000895d */ /* 0x008fea0003900000 */
[----:B------:R-:W3:Y:S02]  /*85a0*/  @!P0 SYNCS.PHASECHK.TRANS64 P0, [R7+URZ], R4 ;  /* 0x00000004070085a7 */ /* 0x000ee4000800007f */
[----:B---3--:R-:W-:Y:S05]  /*85b0*/  @!P0 BRA `(.L_x_163) ;  /* 0xfffffffc00f08947 */ /* 0x008fea000383ffff */
[----:B------:R-:W-:Y:S05]  /*85c0*/  BRA `(.L_x_185) ;  /* 0xfffffff8001c7947 */ /* 0x000fea000383ffff */
.L_x_186:
[----:B------:R-:W-:-:S00]  /*85d0*/  BRA `(.L_x_186) ;  /* 0xfffffffc00fc7947 */ /* 0x000fc0000383ffff */
[----:B------:R-:W-:-:S00]  /*85e0*/  NOP ;  /* 0x0000000000007918 */ /* 0x000fc00000000000 */
        /* <DEDUP_REMOVED lines=9> */
.L_x_187:


//--------------------- .nv.global.init           --------------------------
	.section	.nv.global.init,"aw",@progbits
.nv.global.init:
	.type		$str$22,@object
	.size		$str$22,($str$26 - $str$22)
$str$22:
        /*0000*/ 	.byte	0x6b, 0x5f, 0x74, 0x69, 0x6c, 0x65, 0x5f, 0x63, 0x6f, 0x75, 0x6e, 0x74, 0x20, 0x3e, 0x3d, 0x20
        /*0010*/ 	.byte	0x31, 0x00
	.type		$str$26,@object
	.size		$str$26,($str$27 - $str$26)
$str$26:
        /*0012*/ 	.byte	0x28, 0x61, 0x64, 0x64, 0x72, 0x65, 0x73, 0x73, 0x20, 0x26, 0x20, 0x6d, 0x61, 0x73, 0x6b, 0x29
        /*0022*/ 	.byte	0x20, 0x3d, 0x3d, 0x20, 0x30, 0x00
	.type		$str$27,@object
	.size		$str$27,($str$23 - $str$27)
$str$27:
        /*0028*/ 	.byte	0x2f, 0x74, 0x6d, 0x70, 0x2f, 0x63, 0x75, 0x74, 0x6c, 0x61, 0x73, 0x73, 0x5f, 0x73, 0x77, 0x65
        /*0038*/ 	.byte	0x65, 0x70, 0x5f, 0x73, 0x72, 0x63, 0x2f, 0x69, 0x6e, 0x63, 0x6c, 0x75, 0x64, 0x65, 0x2f, 0x63
        /*0048*/ 	.byte	0x75, 0x74, 0x65, 0x2f, 0x70, 0x6f, 0x69, 0x6e, 0x74, 0x65, 0x72, 0x5f, 0x66, 0x6c, 0x61, 0x67
        /*0058*/ 	.byte	0x67, 0x65, 0x64, 0x2e, 0x68, 0x70, 0x70, 0x00
	.type		$str$23,@object
	.size		$str$23,(__unnamed_2 - $str$23)
$str$23:
        /*0060*/ 	.byte	0x2f, 0x74, 0x6d, 0x70, 0x2f, 0x63, 0x75, 0x74, 0x6c, 0x61, 0x73, 0x73, 0x5f, 0x73, 0x77, 0x65
        /*0070*/ 	.byte	0x65, 0x70, 0x5f, 0x73, 0x72, 0x63, 0x2f, 0x69, 0x6e, 0x63, 0x6c, 0x75, 0x64, 0x65, 0x2f, 0x63
        /*0080*/ 	.byte	0x75, 0x74, 0x6c, 0x61, 0x73, 0x73, 0x2f, 0x67, 0x65, 0x6d, 0x6d, 0x2f, 0x63, 0x6f, 0x6c, 0x6c
        /*0090*/ 	.byte	0x65, 0x63, 0x74, 0x69, 0x76, 0x65, 0x2f, 0x73, 0x6d, 0x39, 0x30, 0x5f, 0x6d, 0x6d, 0x61, 0x5f
        /*00a0*/ 	.byte	0x74, 0x6d, 0x61, 0x5f, 0x67, 0x6d, 0x6d, 0x61, 0x5f, 0x73, 0x73, 0x5f, 0x77, 0x61, 0x72, 0x70
        /*00b0*/ 	.byte	0x73, 0x70, 0x65, 0x63, 0x69, 0x61, 0x6c, 0x69, 0x7a, 0x65, 0x64, 0x2e, 0x68, 0x70, 0x70, 0x00
	.type		__unnamed_2,@object
	.size		__unnamed_2,(__unnamed_1 - __unnamed_2)
__unnamed_2:
        /*00c0*/ 	.byte	0x61, 0x75, 0x74, 0x6f, 0x20, 0x63, 0x75, 0x74, 0x65, 0x3a, 0x3a, 0x61, 0x73, 0x5f, 0x70, 0x6f
        /* <DEDUP_REMOVED lines=27> */
        /*0280*/ 	.byte	0x36, 0x3e, 0x3e, 0x3e, 0x3e, 0x3e, 0x5d, 0x00
	.type		__unnamed_1,@object
	.size		__unnamed_1,(.L_0 - __unnamed_1)
__unnamed_1:
        /* <DEDUP_REMOVED lines=180> */
        /*0dc8*/ 	.byte	0x64, 0x65, 0x6e, 0x74, 0x69, 0x74, 0x79, 0x5d, 0x00
.L_0:


//--------------------- .nv.shared._ZN7cutlass13device_kernelINS_4gemm6kernel13GemmUniversalIN4cute5tupleIJiiiiEEENS1_10collective13CollectiveMmaINS1_34MainloopSm90TmaGmmaWarpSpecializedILi4ENS5_IJNS4_1CILi1EEESB_SB_EEENS1_35KernelTmaWarpSpecializedCooperativeEEENS5_IJNSA_ILi256EEENSA_ILi64EEESG_EEENS_6half_tENS5_IJlSB_lEEESI_SJ_NS4_8TiledMMAINS4_8MMA_AtomIJNS4_4SM904GMMA25MMA_64x64x16_F32F16F16_SSILNSN_5MajorE0ELSP_0ELNSN_7ScaleInE1ELSQ_1EEEEEENS4_6LayoutINS5_IJNSA_ILi2EEESB_SB_EEENS5_IJSB_NSA_ILi0EEESW_EEEEENS5_IJNS4_10UnderscoreESZ_SZ_EEEEENS4_13SM90_TMA_LOADENS4_14ComposedLayoutINS4_7SwizzleILi3ELi4ELi3EEENS4_18smem_ptr_flag_bitsILi16EEENST_INS5_IJNSA_ILi8EEESG_EEENS5_IJSG_SB_EEEEEEEvNS4_8identityES12_S1C_vS1D_EENS_8epilogue10collective18CollectiveEpilogueINS1F_22Sm90TmaWarpSpecializedILi4ELi2ELi16ELb1ELb0EEEJSH_NS5_IJNSA_ILi128EEENSA_ILi32EEEEEESI_SJ_SI_SJ_NS1F_6fusion15FusionCallbacksIS1J_NS1N_17LinCombPerRowBiasISI_fSI_SI_fLi8ELNS_15FloatRoundStyleE2EEESH_S1M_JEEES12_NS13_INS14_ILi2ELi4ELi3EEES17_NST_INS5_IJS18_S1L_EEENS5_IJS1L_SB_EEEEEEENS4_17SM75_U32x4_LDSM_NENS4_14SM90_TMA_STOREES1X_NS4_17SM90_U32x4_STSM_NENS4_9Copy_AtomIJS20_SI_EEEvEEEvvEEEEvNT_6ParamsE --------------------------
	.section	.nv.shared._ZN7cutlass13device_kernelINS_4gemm6kernel13GemmUniversalIN4cute5tupleIJiiiiEEENS1_10collective13CollectiveMmaINS1_34MainloopSm90TmaGmmaWarpSpecializedILi4ENS5_IJNS4_1CILi1EEESB_SB_EEENS1_35KernelTmaWarpSpecializedCooperativeEEENS5_IJNSA_ILi256EEENSA_ILi64EEESG_EEENS_6half_tENS5_IJlSB_lEEESI_SJ_NS4_8TiledMMAINS4_8MMA_AtomIJNS4_4SM904GMMA25MMA_64x64x16_F32F16F16_SSILNSN_5MajorE0ELSP_0ELNSN_7ScaleInE1ELSQ_1EEEEEENS4_6LayoutINS5_IJNSA_ILi2EEESB_SB_EEENS5_IJSB_NSA_ILi0EEESW_EEEEENS5_IJNS4_10UnderscoreESZ_SZ_EEEEENS4_13SM90_TMA_LOADENS4_14ComposedLayoutINS4_7SwizzleILi3ELi4ELi3EEENS4_18smem_ptr_flag_bitsILi16EEENST_INS5_IJNSA_ILi8EEESG_EEENS5_IJSG_SB_EEEEEEEvNS4_8identityES12_S1C_vS1D_EENS_8epilogue10collective18CollectiveEpilogueINS1F_22Sm90TmaWarpSpecializedILi4ELi2ELi16ELb1ELb0EEEJSH_NS5_IJNSA_ILi128EEENSA_ILi32EEEEEESI_SJ_SI_SJ_NS1F_6fusion15FusionCallbacksIS1J_NS1N_17LinCombPerRowBiasISI_fSI_SI_fLi8ELNS_15FloatRoundStyleE2EEESH_S1M_JEEES12_NS13_INS14_ILi2ELi4ELi3EEES17_NST_INS5_IJS18_S1L_EEENS5_IJS1L_SB_EEEEEEENS4_17SM75_U32x4_LDSM_NENS4_14SM90_TMA_STOREES1X_NS4_17SM90_U32x4_STSM_NENS4_9Copy_AtomIJS20_SI_EEEvEEEvvEEEEvNT_6ParamsE,"aw",@nobits
	.sectionflags	@""
	.align	16
	.zero		1024


//--------------------- .nv.shared.reserved.0     --------------------------
	.section	.nv.shared.reserved.0,"aw",@nobits
	.weak		__nv_reservedSMEM_offset_0_alias
	.size		__nv_reservedSMEM_offset_0_alias, 0, 0
	.other		__nv_reservedSMEM_offset_0_alias,@"STO_CUDA_RESERVED_SHARED STV_DEFAULT"
__nv_reservedSMEM_offset_0_alias:
	.zero		0


//--------------------- .nv.global                --------------------------
	.section	.nv.global,"aw",@nobits
.nv.global:
	.type		_ZN39_INTERNAL_62bb3c5c_4_k_cu_a263ba91_26184cute1_E,@object
	.size		_ZN39_INTERNAL_62bb3c5c_4_k_cu_a263ba91_26184cute1_E,(_ZN39_INTERNAL_62bb3c5c_4_k_cu_a263ba91_26184cuda3std3__45__cpo6cbeginE - _ZN39_INTERNAL_62bb3c5c_4_k_cu_a263ba91_26184cute1_E)
_ZN39_INTERNAL_62bb3c5c_4_k_cu_a263ba91_26184cute1_E:
	.zero		1
	.type		_ZN39_INTERNAL_62bb3c5c_4_k_cu_a263ba91_26184cuda3std3__45__cpo6cbeginE,@object
	.size		_ZN39_INTERNAL_62bb3c5c_4_k_cu_a263ba91_26184cuda3std3__45__cpo6cbeginE,(_ZN39_INTERNAL_62bb3c5c_4_k_cu_a263ba91_26184cuda3std3__48in_placeE - _ZN39_INTERNAL_62bb3c5c_4_k_cu_a263ba91_26184cuda3std3__45__cpo6cbeginE)
_ZN39_INTERNAL_62bb3c5c_4_k_cu_a263ba91_26184cuda3std3__45__cpo6cbeginE:
	.zero		1
	.type		_ZN39_INTERNAL_62bb3c5c_4_k_cu_a263ba91_26184cuda3std3__48in_placeE,@object
	.size		_ZN39_INTERNAL_62bb3c5c_4_k_cu_a263ba91_26184cuda3std3__48in_placeE,(_ZN39_INTERNAL_62bb3c5c_4_k_cu_a263ba91_26184cuda3std6ranges3__45__cpo9iter_moveE - _ZN39_INTERNAL_62bb3c5c_4_k_cu_a263ba91_26184cuda3std3__48in_placeE)
_ZN39_INTERNAL_62bb3c5c_4_k_cu_a263ba91_26184cuda3std3__48in_placeE:
	.zero		1
	.type		_ZN39_INTERNAL_62bb3c5c_4_k_cu_a263ba91_26184cuda3std6ranges3__45__cpo9iter_moveE,@object
	.size		_ZN39_INTERNAL_62bb3c5c_4_k_cu_a263ba91_26184cuda3std6ranges3__45__cpo9iter_moveE,(_ZN39_INTERNAL_62bb3c5c_4_k_cu_a263ba91_26184cuda3std3__45__cpo5beginE - _ZN39_INTERNAL_62bb3c5c_4_k_cu_a263ba91_26184cuda3std6ranges3__45__cpo9iter_moveE)
_ZN39_INTERNAL_62bb3c5c_4_k_cu_a263ba91_26184cuda3std6ranges3__45__cpo9iter_moveE:
	.zero		1
	.type		_ZN39_INTERNAL_62bb3c5c_4_k_cu_a263ba91_26184cuda3std3__45__cpo5beginE,@object
	.size		_ZN39_INTERNAL_62bb3c5c_4_k_cu_a263ba91_26184cuda3std3__45__cpo5beginE,(_ZN39_INTERNAL_62bb3c5c_4_k_cu_a263ba91_26184cuda3std3__441_GLOBAL__N__62bb3c5c_4_k_cu_a263ba91_26186ignoreE - _ZN39_INTERNAL_62bb3c5c_4_k_cu_a263ba91_26184cuda3std3__45__cpo5beginE)
_ZN39_INTERNAL_62bb3c5c_4_k_cu_a263ba91_26184cuda3std3__45__cpo5beginE:
	.zero		1
	.type		_ZN39_INTERNAL_62bb3c5c_4_k_cu_a263ba91_26184cuda3std3__441_GLOBAL__N__62bb3c5c_4_k_cu_a263ba91_26186ignoreE,@object
	.size		_ZN39_INTERNAL_62bb3c5c_4_k_cu_a263ba91_26184cuda3std3__441_GLOBAL__N__62bb3c5c_4_k_cu_a263ba91_26186ignoreE,(_ZN39_INTERNAL_62bb3c5c_4_k_cu_a263ba91_26184cute7productE - _ZN39_INTERNAL_62bb3c5c_4_k_cu_a263ba91_26184cuda3std3__441_GLOBAL__N__62bb3c5c_4_k_cu_a263ba91_26186ignoreE)
_ZN39_INTERNAL_62bb3c5c_4_k_cu_a263ba91_26184cuda3std3__441_GLOBAL__N__62bb3c5c_4_k_cu_a263ba91_26186ignoreE:
	.zero		1
	.type		_ZN39_INTERNAL_62bb3c5c_4_k_cu_a263ba91_26184cute7productE,@object
	.size		_ZN39_INTERNAL_62bb3c5c_4_k_cu_a263ba91_26184cute7productE,(_ZN39_INTERNAL_62bb3c5c_4_k_cu_a263ba91_26184cuda3std3__45__cpo3endE - _ZN39_INTERNAL_62bb3c5c_4_k_cu_a263ba91_26184cute7productE)
_ZN39_INTERNAL_62bb3c5c_4_k_cu_a263ba91_26184cute7productE:
	.zero		1
	.type		_ZN39_INTERNAL_62bb3c5c_4_k_cu_a263ba91_26184cuda3std3__45__cpo3endE,@object
	.size		_ZN39_INTERNAL_62bb3c5c_4_k_cu_a263ba91_26184cuda3std3__45__cpo3endE,(_ZN39_INTERNAL_62bb3c5c_4_k_cu_a263ba91_26184cuda3std3__419piecewise_constructE - _ZN39_INTERNAL_62bb3c5c_4_k_cu_a263ba91_26184cuda3std3__45__cpo3endE)
_ZN39_INTERNAL_62bb3c5c_4_k_cu_a263ba91_26184cuda3std3__45__cpo3endE:
	.zero		1
	.type		_ZN39_INTERNAL_62bb3c5c_4_k_cu_a263ba91_26184cuda3std3__419piecewise_constructE,@object
	.size		_ZN39_INTERNAL_62bb3c5c_4_k_cu_a263ba91_26184cuda3std3__419piecewise_constructE,(_ZN39_INTERNAL_62bb3c5c_4_k_cu_a263ba91_26184cuda3std3__45__cpo4cendE - _ZN39_INTERNAL_62bb3c5c_4_k_cu_a263ba91_26184cuda3std3__419piecewise_constructE)
_ZN39_INTERNAL_62bb3c5c_4_k_cu_a263ba91_26184cuda3std3__419piecewise_constructE:
	.zero		1
	.type		_ZN39_INTERNAL_62bb3c5c_4_k_cu_a263ba91_26184cuda3std3__45__cpo4cendE,@object
	.size		_ZN39_INTERNAL_62bb3c5c_4_k_cu_a263ba91_26184cuda3std3__45__cpo4cendE,(_ZN39_INTERNAL_62bb3c5c_4_k_cu_a263ba91_26184cuda3std6ranges3__45__cpo4swapE - _ZN39_INTERNAL_62bb3c5c_4_k_cu_a263ba91_26184cuda3std3__45__cpo4cendE)
_ZN39_INTERNAL_62bb3c5c_4_k_cu_a263ba91_26184cuda3std3__45__cpo4cendE:
	.zero		1
	.type		_ZN39_INTERNAL_62bb3c5c_4_k_cu_a263ba91_26184cuda3std6ranges3__45__cpo4swapE,@object
	.size		_ZN39_INTERNAL_62bb3c5c_4_k_cu_a263ba91_26184cuda3std6ranges3__45__cpo4swapE,(.L_9 - _ZN39_INTERNAL_62bb3c5c_4_k_cu_a263ba91_26184cuda3std6ranges3__45__cpo4swapE)
_ZN39_INTERNAL_62bb3c5c_4_k_cu_a263ba91_26184cuda3std6ranges3__45__cpo4swapE:
	.zero		1
.L_9:


//--------------------- .nv.constant0._ZN7cutlass13device_kernelINS_4gemm6kernel13GemmUniversalIN4cute5tupleIJiiiiEEENS1_10collective13CollectiveMmaINS1_34MainloopSm90TmaGmmaWarpSpecializedILi4ENS5_IJNS4_1CILi1EEESB_SB_EEENS1_35KernelTmaWarpSpecializedCooperativeEEENS5_IJNSA_ILi256EEENSA_ILi64EEESG_EEENS_6half_tENS5_IJlSB_lEEESI_SJ_NS4_8TiledMMAINS4_8MMA_AtomIJNS4_4SM904GMMA25MMA_64x64x16_F32F16F16_SSILNSN_5MajorE0ELSP_0ELNSN_7ScaleInE1ELSQ_1EEEEEENS4_6LayoutINS5_IJNSA_ILi2EEESB_SB_EEENS5_IJSB_NSA_ILi0EEESW_EEEEENS5_IJNS4_10UnderscoreESZ_SZ_EEEEENS4_13SM90_TMA_LOADENS4_14ComposedLayoutINS4_7SwizzleILi3ELi4ELi3EEENS4_18smem_ptr_flag_bitsILi16EEENST_INS5_IJNSA_ILi8EEESG_EEENS5_IJSG_SB_EEEEEEEvNS4_8identityES12_S1C_vS1D_EENS_8epilogue10collective18CollectiveEpilogueINS1F_22Sm90TmaWarpSpecializedILi4ELi2ELi16ELb1ELb0EEEJSH_NS5_IJNSA_ILi128EEENSA_ILi32EEEEEESI_SJ_SI_SJ_NS1F_6fusion15FusionCallbacksIS1J_NS1N_17LinCombPerRowBiasISI_fSI_SI_fLi8ELNS_15FloatRoundStyleE2EEESH_S1M_JEEES12_NS13_INS14_ILi2ELi4ELi3EEES17_NST_INS5_IJS18_S1L_EEENS5_IJS1L_SB_EEEEEEENS4_17SM75_U32x4_LDSM_NENS4_14SM90_TMA_STOREES1X_NS4_17SM90_U32x4_STSM_NENS4_9Copy_AtomIJS20_SI_EEEvEEEvvEEEEvNT_6ParamsE --------------------------
	.section	.nv.constant0._ZN7cutlass13device_kernelINS_4gemm6kernel13GemmUniversalIN4cute5tupleIJiiiiEEENS1_10collective13CollectiveMmaINS1_34MainloopSm90TmaGmmaWarpSpecializedILi4ENS5_IJNS4_1CILi1EEESB_SB_EEENS1_35KernelTmaWarpSpecializedCooperativeEEENS5_IJNSA_ILi256EEENSA_ILi64EEESG_EEENS_6half_tENS5_IJlSB_lEEESI_SJ_NS4_8TiledMMAINS4_8MMA_AtomIJNS4_4SM904GMMA25MMA_64x64x16_F32F16F16_SSILNSN_5MajorE0ELSP_0ELNSN_7ScaleInE1ELSQ_1EEEEEENS4_6LayoutINS5_IJNSA_ILi2EEESB_SB_EEENS5_IJSB_NSA_ILi0EEESW_EEEEENS5_IJNS4_10UnderscoreESZ_SZ_EEEEENS4_13SM90_TMA_LOADENS4_14ComposedLayoutINS4_7SwizzleILi3ELi4ELi3EEENS4_18smem_ptr_flag_bitsILi16EEENST_INS5_IJNSA_ILi8EEESG_EEENS5_IJSG_SB_EEEEEEEvNS4_8identityES12_S1C_vS1D_EENS_8epilogue10collective18CollectiveEpilogueINS1F_22Sm90TmaWarpSpecializedILi4ELi2ELi16ELb1ELb0EEEJSH_NS5_IJNSA_ILi128EEENSA_ILi32EEEEEESI_SJ_SI_SJ_NS1F_6fusion15FusionCallbacksIS1J_NS1N_17LinCombPerRowBiasISI_fSI_SI_fLi8ELNS_15FloatRoundStyleE2EEESH_S1M_JEEES12_NS13_INS14_ILi2ELi4ELi3EEES17_NST_INS5_IJS18_S1L_EEENS5_IJS1L_SB_EEEEEEENS4_17SM75_U32x4_LDSM_NENS4_14SM90_TMA_STOREES1X_NS4_17SM90_U32x4_STSM_NENS4_9Copy_AtomIJS20_SI_EEEvEEEvvEEEEvNT_6ParamsE,"a",@progbits
	.sectionflags	@""
	.align	4
.nv.constant0._ZN7cutlass13device_kernelINS_4gemm6kernel13GemmUniversalIN4cute5tupleIJiiiiEEENS1_10collective13CollectiveMmaINS1_34MainloopSm90TmaGmmaWarpSpecializedILi4ENS5_IJNS4_1CILi1EEESB_SB_EEENS1_35KernelTmaWarpSpecializedCooperativeEEENS5_IJNSA_ILi256EEENSA_ILi64EEESG_EEENS_6half_tENS5_IJlSB_lEEESI_SJ_NS4_8TiledMMAINS4_8MMA_AtomIJNS4_4SM904GMMA25MMA_64x64x16_F32F16F16_SSILNSN_5MajorE0ELSP_0ELNSN_7ScaleInE1ELSQ_1EEEEEENS4_6LayoutINS5_IJNSA_ILi2EEESB_SB_EEENS5_IJSB_NSA_ILi0EEESW_EEEEENS5_IJNS4_10UnderscoreESZ_SZ_EEEEENS4_13SM90_TMA_LOADENS4_14ComposedLayoutINS4_7SwizzleILi3ELi4ELi3EEENS4_18smem_ptr_flag_bitsILi16EEENST_INS5_IJNSA_ILi8EEESG_EEENS5_IJSG_SB_EEEEEEEvNS4_8identityES12_S1C_vS1D_EENS_8epilogue10collective18CollectiveEpilogueINS1F_22Sm90TmaWarpSpecializedILi4ELi2ELi16ELb1ELb0EEEJSH_NS5_IJNSA_ILi128EEENSA_ILi32EEEEEESI_SJ_SI_SJ_NS1F_6fusion15FusionCallbacksIS1J_NS1N_17LinCombPerRowBiasISI_fSI_SI_fLi8ELNS_15FloatRoundStyleE2EEESH_S1M_JEEES12_NS13_INS14_ILi2ELi4ELi3EEES17_NST_INS5_IJS18_S1L_EEENS5_IJS1L_SB_EEEEEEENS4_17SM75_U32x4_LDSM_NENS4_14SM90_TMA_STOREES1X_NS4_17SM90_U32x4_STSM_NENS4_9Copy_AtomIJS20_SI_EEEvEEEvvEEEEvNT_6ParamsE:
	.zero		2432


//--------------------- SYMBOLS --------------------------

	.type		.nv.reservedSmem.offset0,@object
	.size		.nv.reservedSmem.offset0,0x4
	.type		__assertfail,@function
